//
// Generated by NVIDIA NVVM Compiler
//
// Compiler Build ID: CL-36424714
// Cuda compilation tools, release 13.0, V13.0.88
// Based on NVVM 20.0.0
//

.version 9.0
.target sm_100
.address_size 64

.global .align 4 .b8 precalc_xorwow_matrix[102400];
.global .align 4 .b8 precalc_xorwow_offset_matrix[102400];
.global .align 4 .b8 mrg32k3aM1[2304];
.global .align 4 .b8 mrg32k3aM2[2304];
.global .align 4 .b8 mrg32k3aM1SubSeq[2016];
.global .align 4 .b8 mrg32k3aM2SubSeq[2016];
.global .align 4 .b8 mrg32k3aM1Seq[2304];
.global .align 4 .b8 mrg32k3aM2Seq[2304];
.const .align 8 .b8 __cr_lgamma_table[72];

.entry _Z12simulate_gbmPfS_ffffii(
	.param .u64 .ptr .align 1 _Z12simulate_gbmPfS_ffffii_param_0,
	.param .u64 .ptr .align 1 _Z12simulate_gbmPfS_ffffii_param_1,
	.param .f32 _Z12simulate_gbmPfS_ffffii_param_2,
	.param .f32 _Z12simulate_gbmPfS_ffffii_param_3,
	.param .f32 _Z12simulate_gbmPfS_ffffii_param_4,
	.param .f32 _Z12simulate_gbmPfS_ffffii_param_5,
	.param .u32 _Z12simulate_gbmPfS_ffffii_param_6,
	.param .u32 _Z12simulate_gbmPfS_ffffii_param_7
)
{
	.local .align 8 .b8 	__local_depot0[48];
	.reg .b64 	%SP;
	.reg .b64 	%SPL;
	.reg .pred 	%p<88>;
	.reg .b32 	%r<1370>;
	.reg .b32 	%f<235>;
	.reg .b64 	%rd<41>;

	mov.u64 	%SPL, __local_depot0;
	ld.param.u64 	%rd18, [_Z12simulate_gbmPfS_ffffii_param_0];
	ld.param.f32 	%f10, [_Z12simulate_gbmPfS_ffffii_param_2];
	ld.param.f32 	%f11, [_Z12simulate_gbmPfS_ffffii_param_3];
	ld.param.f32 	%f12, [_Z12simulate_gbmPfS_ffffii_param_4];
	ld.param.f32 	%f13, [_Z12simulate_gbmPfS_ffffii_param_5];
	ld.param.u32 	%r590, [_Z12simulate_gbmPfS_ffffii_param_6];
	ld.param.u32 	%r591, [_Z12simulate_gbmPfS_ffffii_param_7];
	cvta.to.global.u64 	%rd1, %rd18;
	mov.u32 	%r592, %ctaid.x;
	mov.u32 	%r593, %ntid.x;
	mov.u32 	%r594, %tid.x;
	mad.lo.s32 	%r1, %r592, %r593, %r594;
	setp.ge.s32 	%p1, %r1, %r591;
	@%p1 bra 	$L__BB0_128;
	add.u64 	%rd2, %SPL, 0;
	mov.b32 	%r1069, 656343365;
	mov.b32 	%r600, -105246648;
	st.local.v2.u32 	[%rd2], {%r600, %r1069};
	mov.b32 	%r1067, -123459836;
	mov.b32 	%r1068, 173629909;
	st.local.v2.u32 	[%rd2+8], {%r1068, %r1067};
	mov.b32 	%r1065, 538669897;
	mov.b32 	%r1066, -589760388;
	st.local.v2.u32 	[%rd2+16], {%r1066, %r1065};
	setp.eq.s32 	%p2, %r1, 0;
	@%p2 bra 	$L__BB0_116;
	cvt.s64.s32 	%rd38, %r1;
	mov.b32 	%r1052, 0;
	mov.b32 	%r1069, 656343365;
	mov.b32 	%r1068, 173629909;
	mov.b32 	%r1067, -123459836;
	mov.b32 	%r1066, -589760388;
	mov.b32 	%r1065, 538669897;
	mov.u64 	%rd21, precalc_xorwow_matrix;
$L__BB0_3:
	mov.u64 	%rd4, %rd38;
	and.b64  	%rd5, %rd4, 3;
	setp.eq.s64 	%p3, %rd5, 0;
	@%p3 bra 	$L__BB0_115;
	mul.wide.u32 	%rd20, %r1052, 3200;
	add.s64 	%rd6, %rd21, %rd20;
	mov.b32 	%r1065, 0;
	mov.u32 	%r1066, %r1065;
	mov.u32 	%r1067, %r1065;
	mov.u32 	%r1068, %r1065;
	mov.u32 	%r1069, %r1065;
	mov.u32 	%r1058, %r1065;
$L__BB0_5:
	mul.wide.u32 	%rd22, %r1058, 4;
	add.s64 	%rd23, %rd2, %rd22;
	ld.local.u32 	%r14, [%rd23+4];
	shl.b32 	%r15, %r1058, 5;
	mov.b32 	%r1064, 0;
$L__BB0_6:
	.pragma "nounroll";
	shr.u32 	%r609, %r14, %r1064;
	and.b32  	%r610, %r609, 1;
	setp.eq.b32 	%p4, %r610, 1;
	not.pred 	%p5, %p4;
	add.s32 	%r611, %r15, %r1064;
	mul.lo.s32 	%r612, %r611, 5;
	mul.wide.u32 	%rd24, %r612, 4;
	add.s64 	%rd7, %rd6, %rd24;
	@%p5 bra 	$L__BB0_8;
	ld.global.u32 	%r613, [%rd7];
	xor.b32  	%r1069, %r1069, %r613;
	ld.global.u32 	%r614, [%rd7+4];
	xor.b32  	%r1068, %r1068, %r614;
	ld.global.u32 	%r615, [%rd7+8];
	xor.b32  	%r1067, %r1067, %r615;
	ld.global.u32 	%r616, [%rd7+12];
	xor.b32  	%r1066, %r1066, %r616;
	ld.global.u32 	%r617, [%rd7+16];
	xor.b32  	%r1065, %r1065, %r617;
$L__BB0_8:
	and.b32  	%r619, %r609, 2;
	setp.eq.s32 	%p6, %r619, 0;
	@%p6 bra 	$L__BB0_10;
	ld.global.u32 	%r620, [%rd7+20];
	xor.b32  	%r1069, %r1069, %r620;
	ld.global.u32 	%r621, [%rd7+24];
	xor.b32  	%r1068, %r1068, %r621;
	ld.global.u32 	%r622, [%rd7+28];
	xor.b32  	%r1067, %r1067, %r622;
	ld.global.u32 	%r623, [%rd7+32];
	xor.b32  	%r1066, %r1066, %r623;
	ld.global.u32 	%r624, [%rd7+36];
	xor.b32  	%r1065, %r1065, %r624;
$L__BB0_10:
	and.b32  	%r626, %r609, 4;
	setp.eq.s32 	%p7, %r626, 0;
	@%p7 bra 	$L__BB0_12;
	ld.global.u32 	%r627, [%rd7+40];
	xor.b32  	%r1069, %r1069, %r627;
	ld.global.u32 	%r628, [%rd7+44];
	xor.b32  	%r1068, %r1068, %r628;
	ld.global.u32 	%r629, [%rd7+48];
	xor.b32  	%r1067, %r1067, %r629;
	ld.global.u32 	%r630, [%rd7+52];
	xor.b32  	%r1066, %r1066, %r630;
	ld.global.u32 	%r631, [%rd7+56];
	xor.b32  	%r1065, %r1065, %r631;
$L__BB0_12:
	and.b32  	%r633, %r609, 8;
	setp.eq.s32 	%p8, %r633, 0;
	@%p8 bra 	$L__BB0_14;
	ld.global.u32 	%r634, [%rd7+60];
	xor.b32  	%r1069, %r1069, %r634;
	ld.global.u32 	%r635, [%rd7+64];
	xor.b32  	%r1068, %r1068, %r635;
	ld.global.u32 	%r636, [%rd7+68];
	xor.b32  	%r1067, %r1067, %r636;
	ld.global.u32 	%r637, [%rd7+72];
	xor.b32  	%r1066, %r1066, %r637;
	ld.global.u32 	%r638, [%rd7+76];
	xor.b32  	%r1065, %r1065, %r638;
$L__BB0_14:
	and.b32  	%r640, %r609, 16;
	setp.eq.s32 	%p9, %r640, 0;
	@%p9 bra 	$L__BB0_16;
	ld.global.u32 	%r641, [%rd7+80];
	xor.b32  	%r1069, %r1069, %r641;
	ld.global.u32 	%r642, [%rd7+84];
	xor.b32  	%r1068, %r1068, %r642;
	ld.global.u32 	%r643, [%rd7+88];
	xor.b32  	%r1067, %r1067, %r643;
	ld.global.u32 	%r644, [%rd7+92];
	xor.b32  	%r1066, %r1066, %r644;
	ld.global.u32 	%r645, [%rd7+96];
	xor.b32  	%r1065, %r1065, %r645;
$L__BB0_16:
	and.b32  	%r647, %r609, 32;
	setp.eq.s32 	%p10, %r647, 0;
	@%p10 bra 	$L__BB0_18;
	ld.global.u32 	%r648, [%rd7+100];
	xor.b32  	%r1069, %r1069, %r648;
	ld.global.u32 	%r649, [%rd7+104];
	xor.b32  	%r1068, %r1068, %r649;
	ld.global.u32 	%r650, [%rd7+108];
	xor.b32  	%r1067, %r1067, %r650;
	ld.global.u32 	%r651, [%rd7+112];
	xor.b32  	%r1066, %r1066, %r651;
	ld.global.u32 	%r652, [%rd7+116];
	xor.b32  	%r1065, %r1065, %r652;
$L__BB0_18:
	and.b32  	%r654, %r609, 64;
	setp.eq.s32 	%p11, %r654, 0;
	@%p11 bra 	$L__BB0_20;
	ld.global.u32 	%r655, [%rd7+120];
	xor.b32  	%r1069, %r1069, %r655;
	ld.global.u32 	%r656, [%rd7+124];
	xor.b32  	%r1068, %r1068, %r656;
	ld.global.u32 	%r657, [%rd7+128];
	xor.b32  	%r1067, %r1067, %r657;
	ld.global.u32 	%r658, [%rd7+132];
	xor.b32  	%r1066, %r1066, %r658;
	ld.global.u32 	%r659, [%rd7+136];
	xor.b32  	%r1065, %r1065, %r659;
$L__BB0_20:
	and.b32  	%r661, %r609, 128;
	setp.eq.s32 	%p12, %r661, 0;
	@%p12 bra 	$L__BB0_22;
	ld.global.u32 	%r662, [%rd7+140];
	xor.b32  	%r1069, %r1069, %r662;
	ld.global.u32 	%r663, [%rd7+144];
	xor.b32  	%r1068, %r1068, %r663;
	ld.global.u32 	%r664, [%rd7+148];
	xor.b32  	%r1067, %r1067, %r664;
	ld.global.u32 	%r665, [%rd7+152];
	xor.b32  	%r1066, %r1066, %r665;
	ld.global.u32 	%r666, [%rd7+156];
	xor.b32  	%r1065, %r1065, %r666;
$L__BB0_22:
	and.b32  	%r668, %r609, 256;
	setp.eq.s32 	%p13, %r668, 0;
	@%p13 bra 	$L__BB0_24;
	ld.global.u32 	%r669, [%rd7+160];
	xor.b32  	%r1069, %r1069, %r669;
	ld.global.u32 	%r670, [%rd7+164];
	xor.b32  	%r1068, %r1068, %r670;
	ld.global.u32 	%r671, [%rd7+168];
	xor.b32  	%r1067, %r1067, %r671;
	ld.global.u32 	%r672, [%rd7+172];
	xor.b32  	%r1066, %r1066, %r672;
	ld.global.u32 	%r673, [%rd7+176];
	xor.b32  	%r1065, %r1065, %r673;
$L__BB0_24:
	and.b32  	%r675, %r609, 512;
	setp.eq.s32 	%p14, %r675, 0;
	@%p14 bra 	$L__BB0_26;
	ld.global.u32 	%r676, [%rd7+180];
	xor.b32  	%r1069, %r1069, %r676;
	ld.global.u32 	%r677, [%rd7+184];
	xor.b32  	%r1068, %r1068, %r677;
	ld.global.u32 	%r678, [%rd7+188];
	xor.b32  	%r1067, %r1067, %r678;
	ld.global.u32 	%r679, [%rd7+192];
	xor.b32  	%r1066, %r1066, %r679;
	ld.global.u32 	%r680, [%rd7+196];
	xor.b32  	%r1065, %r1065, %r680;
$L__BB0_26:
	and.b32  	%r682, %r609, 1024;
	setp.eq.s32 	%p15, %r682, 0;
	@%p15 bra 	$L__BB0_28;
	ld.global.u32 	%r683, [%rd7+200];
	xor.b32  	%r1069, %r1069, %r683;
	ld.global.u32 	%r684, [%rd7+204];
	xor.b32  	%r1068, %r1068, %r684;
	ld.global.u32 	%r685, [%rd7+208];
	xor.b32  	%r1067, %r1067, %r685;
	ld.global.u32 	%r686, [%rd7+212];
	xor.b32  	%r1066, %r1066, %r686;
	ld.global.u32 	%r687, [%rd7+216];
	xor.b32  	%r1065, %r1065, %r687;
$L__BB0_28:
	and.b32  	%r689, %r609, 2048;
	setp.eq.s32 	%p16, %r689, 0;
	@%p16 bra 	$L__BB0_30;
	ld.global.u32 	%r690, [%rd7+220];
	xor.b32  	%r1069, %r1069, %r690;
	ld.global.u32 	%r691, [%rd7+224];
	xor.b32  	%r1068, %r1068, %r691;
	ld.global.u32 	%r692, [%rd7+228];
	xor.b32  	%r1067, %r1067, %r692;
	ld.global.u32 	%r693, [%rd7+232];
	xor.b32  	%r1066, %r1066, %r693;
	ld.global.u32 	%r694, [%rd7+236];
	xor.b32  	%r1065, %r1065, %r694;
$L__BB0_30:
	and.b32  	%r696, %r609, 4096;
	setp.eq.s32 	%p17, %r696, 0;
	@%p17 bra 	$L__BB0_32;
	ld.global.u32 	%r697, [%rd7+240];
	xor.b32  	%r1069, %r1069, %r697;
	ld.global.u32 	%r698, [%rd7+244];
	xor.b32  	%r1068, %r1068, %r698;
	ld.global.u32 	%r699, [%rd7+248];
	xor.b32  	%r1067, %r1067, %r699;
	ld.global.u32 	%r700, [%rd7+252];
	xor.b32  	%r1066, %r1066, %r700;
	ld.global.u32 	%r701, [%rd7+256];
	xor.b32  	%r1065, %r1065, %r701;
$L__BB0_32:
	and.b32  	%r703, %r609, 8192;
	setp.eq.s32 	%p18, %r703, 0;
	@%p18 bra 	$L__BB0_34;
	ld.global.u32 	%r704, [%rd7+260];
	xor.b32  	%r1069, %r1069, %r704;
	ld.global.u32 	%r705, [%rd7+264];
	xor.b32  	%r1068, %r1068, %r705;
	ld.global.u32 	%r706, [%rd7+268];
	xor.b32  	%r1067, %r1067, %r706;
	ld.global.u32 	%r707, [%rd7+272];
	xor.b32  	%r1066, %r1066, %r707;
	ld.global.u32 	%r708, [%rd7+276];
	xor.b32  	%r1065, %r1065, %r708;
$L__BB0_34:
	and.b32  	%r710, %r609, 16384;
	setp.eq.s32 	%p19, %r710, 0;
	@%p19 bra 	$L__BB0_36;
	ld.global.u32 	%r711, [%rd7+280];
	xor.b32  	%r1069, %r1069, %r711;
	ld.global.u32 	%r712, [%rd7+284];
	xor.b32  	%r1068, %r1068, %r712;
	ld.global.u32 	%r713, [%rd7+288];
	xor.b32  	%r1067, %r1067, %r713;
	ld.global.u32 	%r714, [%rd7+292];
	xor.b32  	%r1066, %r1066, %r714;
	ld.global.u32 	%r715, [%rd7+296];
	xor.b32  	%r1065, %r1065, %r715;
$L__BB0_36:
	and.b32  	%r717, %r609, 32768;
	setp.eq.s32 	%p20, %r717, 0;
	@%p20 bra 	$L__BB0_38;
	ld.global.u32 	%r718, [%rd7+300];
	xor.b32  	%r1069, %r1069, %r718;
	ld.global.u32 	%r719, [%rd7+304];
	xor.b32  	%r1068, %r1068, %r719;
	ld.global.u32 	%r720, [%rd7+308];
	xor.b32  	%r1067, %r1067, %r720;
	ld.global.u32 	%r721, [%rd7+312];
	xor.b32  	%r1066, %r1066, %r721;
	ld.global.u32 	%r722, [%rd7+316];
	xor.b32  	%r1065, %r1065, %r722;
$L__BB0_38:
	add.s32 	%r1064, %r1064, 16;
	setp.ne.s32 	%p21, %r1064, 32;
	@%p21 bra 	$L__BB0_6;
	mad.lo.s32 	%r723, %r1058, -31, %r15;
	add.s32 	%r1058, %r723, 1;
	setp.ne.s32 	%p22, %r1058, 5;
	@%p22 bra 	$L__BB0_5;
	st.local.u32 	[%rd2+4], %r1069;
	st.local.v2.u32 	[%rd2+8], {%r1068, %r1067};
	st.local.v2.u32 	[%rd2+16], {%r1066, %r1065};
	setp.eq.s64 	%p23, %rd5, 1;
	@%p23 bra 	$L__BB0_115;
	mov.b32 	%r1065, 0;
	mov.u32 	%r1066, %r1065;
	mov.u32 	%r1067, %r1065;
	mov.u32 	%r1068, %r1065;
	mov.u32 	%r1069, %r1065;
	mov.u32 	%r1150, %r1065;
$L__BB0_42:
	mul.wide.u32 	%rd25, %r1150, 4;
	add.s64 	%rd26, %rd2, %rd25;
	ld.local.u32 	%r190, [%rd26+4];
	shl.b32 	%r191, %r1150, 5;
	mov.b32 	%r1156, 0;
$L__BB0_43:
	.pragma "nounroll";
	shr.u32 	%r726, %r190, %r1156;
	and.b32  	%r727, %r726, 1;
	setp.eq.b32 	%p24, %r727, 1;
	not.pred 	%p25, %p24;
	add.s32 	%r728, %r191, %r1156;
	mul.lo.s32 	%r729, %r728, 5;
	mul.wide.u32 	%rd27, %r729, 4;
	add.s64 	%rd8, %rd6, %rd27;
	@%p25 bra 	$L__BB0_45;
	ld.global.u32 	%r730, [%rd8];
	xor.b32  	%r1069, %r1069, %r730;
	ld.global.u32 	%r731, [%rd8+4];
	xor.b32  	%r1068, %r1068, %r731;
	ld.global.u32 	%r732, [%rd8+8];
	xor.b32  	%r1067, %r1067, %r732;
	ld.global.u32 	%r733, [%rd8+12];
	xor.b32  	%r1066, %r1066, %r733;
	ld.global.u32 	%r734, [%rd8+16];
	xor.b32  	%r1065, %r1065, %r734;
$L__BB0_45:
	and.b32  	%r736, %r726, 2;
	setp.eq.s32 	%p26, %r736, 0;
	@%p26 bra 	$L__BB0_47;
	ld.global.u32 	%r737, [%rd8+20];
	xor.b32  	%r1069, %r1069, %r737;
	ld.global.u32 	%r738, [%rd8+24];
	xor.b32  	%r1068, %r1068, %r738;
	ld.global.u32 	%r739, [%rd8+28];
	xor.b32  	%r1067, %r1067, %r739;
	ld.global.u32 	%r740, [%rd8+32];
	xor.b32  	%r1066, %r1066, %r740;
	ld.global.u32 	%r741, [%rd8+36];
	xor.b32  	%r1065, %r1065, %r741;
$L__BB0_47:
	and.b32  	%r743, %r726, 4;
	setp.eq.s32 	%p27, %r743, 0;
	@%p27 bra 	$L__BB0_49;
	ld.global.u32 	%r744, [%rd8+40];
	xor.b32  	%r1069, %r1069, %r744;
	ld.global.u32 	%r745, [%rd8+44];
	xor.b32  	%r1068, %r1068, %r745;
	ld.global.u32 	%r746, [%rd8+48];
	xor.b32  	%r1067, %r1067, %r746;
	ld.global.u32 	%r747, [%rd8+52];
	xor.b32  	%r1066, %r1066, %r747;
	ld.global.u32 	%r748, [%rd8+56];
	xor.b32  	%r1065, %r1065, %r748;
$L__BB0_49:
	and.b32  	%r750, %r726, 8;
	setp.eq.s32 	%p28, %r750, 0;
	@%p28 bra 	$L__BB0_51;
	ld.global.u32 	%r751, [%rd8+60];
	xor.b32  	%r1069, %r1069, %r751;
	ld.global.u32 	%r752, [%rd8+64];
	xor.b32  	%r1068, %r1068, %r752;
	ld.global.u32 	%r753, [%rd8+68];
	xor.b32  	%r1067, %r1067, %r753;
	ld.global.u32 	%r754, [%rd8+72];
	xor.b32  	%r1066, %r1066, %r754;
	ld.global.u32 	%r755, [%rd8+76];
	xor.b32  	%r1065, %r1065, %r755;
$L__BB0_51:
	and.b32  	%r757, %r726, 16;
	setp.eq.s32 	%p29, %r757, 0;
	@%p29 bra 	$L__BB0_53;
	ld.global.u32 	%r758, [%rd8+80];
	xor.b32  	%r1069, %r1069, %r758;
	ld.global.u32 	%r759, [%rd8+84];
	xor.b32  	%r1068, %r1068, %r759;
	ld.global.u32 	%r760, [%rd8+88];
	xor.b32  	%r1067, %r1067, %r760;
	ld.global.u32 	%r761, [%rd8+92];
	xor.b32  	%r1066, %r1066, %r761;
	ld.global.u32 	%r762, [%rd8+96];
	xor.b32  	%r1065, %r1065, %r762;
$L__BB0_53:
	and.b32  	%r764, %r726, 32;
	setp.eq.s32 	%p30, %r764, 0;
	@%p30 bra 	$L__BB0_55;
	ld.global.u32 	%r765, [%rd8+100];
	xor.b32  	%r1069, %r1069, %r765;
	ld.global.u32 	%r766, [%rd8+104];
	xor.b32  	%r1068, %r1068, %r766;
	ld.global.u32 	%r767, [%rd8+108];
	xor.b32  	%r1067, %r1067, %r767;
	ld.global.u32 	%r768, [%rd8+112];
	xor.b32  	%r1066, %r1066, %r768;
	ld.global.u32 	%r769, [%rd8+116];
	xor.b32  	%r1065, %r1065, %r769;
$L__BB0_55:
	and.b32  	%r771, %r726, 64;
	setp.eq.s32 	%p31, %r771, 0;
	@%p31 bra 	$L__BB0_57;
	ld.global.u32 	%r772, [%rd8+120];
	xor.b32  	%r1069, %r1069, %r772;
	ld.global.u32 	%r773, [%rd8+124];
	xor.b32  	%r1068, %r1068, %r773;
	ld.global.u32 	%r774, [%rd8+128];
	xor.b32  	%r1067, %r1067, %r774;
	ld.global.u32 	%r775, [%rd8+132];
	xor.b32  	%r1066, %r1066, %r775;
	ld.global.u32 	%r776, [%rd8+136];
	xor.b32  	%r1065, %r1065, %r776;
$L__BB0_57:
	and.b32  	%r778, %r726, 128;
	setp.eq.s32 	%p32, %r778, 0;
	@%p32 bra 	$L__BB0_59;
	ld.global.u32 	%r779, [%rd8+140];
	xor.b32  	%r1069, %r1069, %r779;
	ld.global.u32 	%r780, [%rd8+144];
	xor.b32  	%r1068, %r1068, %r780;
	ld.global.u32 	%r781, [%rd8+148];
	xor.b32  	%r1067, %r1067, %r781;
	ld.global.u32 	%r782, [%rd8+152];
	xor.b32  	%r1066, %r1066, %r782;
	ld.global.u32 	%r783, [%rd8+156];
	xor.b32  	%r1065, %r1065, %r783;
$L__BB0_59:
	and.b32  	%r785, %r726, 256;
	setp.eq.s32 	%p33, %r785, 0;
	@%p33 bra 	$L__BB0_61;
	ld.global.u32 	%r786, [%rd8+160];
	xor.b32  	%r1069, %r1069, %r786;
	ld.global.u32 	%r787, [%rd8+164];
	xor.b32  	%r1068, %r1068, %r787;
	ld.global.u32 	%r788, [%rd8+168];
	xor.b32  	%r1067, %r1067, %r788;
	ld.global.u32 	%r789, [%rd8+172];
	xor.b32  	%r1066, %r1066, %r789;
	ld.global.u32 	%r790, [%rd8+176];
	xor.b32  	%r1065, %r1065, %r790;
$L__BB0_61:
	and.b32  	%r792, %r726, 512;
	setp.eq.s32 	%p34, %r792, 0;
	@%p34 bra 	$L__BB0_63;
	ld.global.u32 	%r793, [%rd8+180];
	xor.b32  	%r1069, %r1069, %r793;
	ld.global.u32 	%r794, [%rd8+184];
	xor.b32  	%r1068, %r1068, %r794;
	ld.global.u32 	%r795, [%rd8+188];
	xor.b32  	%r1067, %r1067, %r795;
	ld.global.u32 	%r796, [%rd8+192];
	xor.b32  	%r1066, %r1066, %r796;
	ld.global.u32 	%r797, [%rd8+196];
	xor.b32  	%r1065, %r1065, %r797;
$L__BB0_63:
	and.b32  	%r799, %r726, 1024;
	setp.eq.s32 	%p35, %r799, 0;
	@%p35 bra 	$L__BB0_65;
	ld.global.u32 	%r800, [%rd8+200];
	xor.b32  	%r1069, %r1069, %r800;
	ld.global.u32 	%r801, [%rd8+204];
	xor.b32  	%r1068, %r1068, %r801;
	ld.global.u32 	%r802, [%rd8+208];
	xor.b32  	%r1067, %r1067, %r802;
	ld.global.u32 	%r803, [%rd8+212];
	xor.b32  	%r1066, %r1066, %r803;
	ld.global.u32 	%r804, [%rd8+216];
	xor.b32  	%r1065, %r1065, %r804;
$L__BB0_65:
	and.b32  	%r806, %r726, 2048;
	setp.eq.s32 	%p36, %r806, 0;
	@%p36 bra 	$L__BB0_67;
	ld.global.u32 	%r807, [%rd8+220];
	xor.b32  	%r1069, %r1069, %r807;
	ld.global.u32 	%r808, [%rd8+224];
	xor.b32  	%r1068, %r1068, %r808;
	ld.global.u32 	%r809, [%rd8+228];
	xor.b32  	%r1067, %r1067, %r809;
	ld.global.u32 	%r810, [%rd8+232];
	xor.b32  	%r1066, %r1066, %r810;
	ld.global.u32 	%r811, [%rd8+236];
	xor.b32  	%r1065, %r1065, %r811;
$L__BB0_67:
	and.b32  	%r813, %r726, 4096;
	setp.eq.s32 	%p37, %r813, 0;
	@%p37 bra 	$L__BB0_69;
	ld.global.u32 	%r814, [%rd8+240];
	xor.b32  	%r1069, %r1069, %r814;
	ld.global.u32 	%r815, [%rd8+244];
	xor.b32  	%r1068, %r1068, %r815;
	ld.global.u32 	%r816, [%rd8+248];
	xor.b32  	%r1067, %r1067, %r816;
	ld.global.u32 	%r817, [%rd8+252];
	xor.b32  	%r1066, %r1066, %r817;
	ld.global.u32 	%r818, [%rd8+256];
	xor.b32  	%r1065, %r1065, %r818;
$L__BB0_69:
	and.b32  	%r820, %r726, 8192;
	setp.eq.s32 	%p38, %r820, 0;
	@%p38 bra 	$L__BB0_71;
	ld.global.u32 	%r821, [%rd8+260];
	xor.b32  	%r1069, %r1069, %r821;
	ld.global.u32 	%r822, [%rd8+264];
	xor.b32  	%r1068, %r1068, %r822;
	ld.global.u32 	%r823, [%rd8+268];
	xor.b32  	%r1067, %r1067, %r823;
	ld.global.u32 	%r824, [%rd8+272];
	xor.b32  	%r1066, %r1066, %r824;
	ld.global.u32 	%r825, [%rd8+276];
	xor.b32  	%r1065, %r1065, %r825;
$L__BB0_71:
	and.b32  	%r827, %r726, 16384;
	setp.eq.s32 	%p39, %r827, 0;
	@%p39 bra 	$L__BB0_73;
	ld.global.u32 	%r828, [%rd8+280];
	xor.b32  	%r1069, %r1069, %r828;
	ld.global.u32 	%r829, [%rd8+284];
	xor.b32  	%r1068, %r1068, %r829;
	ld.global.u32 	%r830, [%rd8+288];
	xor.b32  	%r1067, %r1067, %r830;
	ld.global.u32 	%r831, [%rd8+292];
	xor.b32  	%r1066, %r1066, %r831;
	ld.global.u32 	%r832, [%rd8+296];
	xor.b32  	%r1065, %r1065, %r832;
$L__BB0_73:
	and.b32  	%r834, %r726, 32768;
	setp.eq.s32 	%p40, %r834, 0;
	@%p40 bra 	$L__BB0_75;
	ld.global.u32 	%r835, [%rd8+300];
	xor.b32  	%r1069, %r1069, %r835;
	ld.global.u32 	%r836, [%rd8+304];
	xor.b32  	%r1068, %r1068, %r836;
	ld.global.u32 	%r837, [%rd8+308];
	xor.b32  	%r1067, %r1067, %r837;
	ld.global.u32 	%r838, [%rd8+312];
	xor.b32  	%r1066, %r1066, %r838;
	ld.global.u32 	%r839, [%rd8+316];
	xor.b32  	%r1065, %r1065, %r839;
$L__BB0_75:
	add.s32 	%r1156, %r1156, 16;
	setp.ne.s32 	%p41, %r1156, 32;
	@%p41 bra 	$L__BB0_43;
	mad.lo.s32 	%r840, %r1150, -31, %r191;
	add.s32 	%r1150, %r840, 1;
	setp.ne.s32 	%p42, %r1150, 5;
	@%p42 bra 	$L__BB0_42;
	st.local.u32 	[%rd2+4], %r1069;
	st.local.v2.u32 	[%rd2+8], {%r1068, %r1067};
	st.local.v2.u32 	[%rd2+16], {%r1066, %r1065};
	setp.ne.s64 	%p43, %rd5, 3;
	@%p43 bra 	$L__BB0_115;
	mov.b32 	%r1065, 0;
	mov.u32 	%r1066, %r1065;
	mov.u32 	%r1067, %r1065;
	mov.u32 	%r1068, %r1065;
	mov.u32 	%r1069, %r1065;
	mov.u32 	%r1242, %r1065;
$L__BB0_79:
	mul.wide.u32 	%rd28, %r1242, 4;
	add.s64 	%rd29, %rd2, %rd28;
	ld.local.u32 	%r366, [%rd29+4];
	shl.b32 	%r367, %r1242, 5;
	mov.b32 	%r1248, 0;
$L__BB0_80:
	.pragma "nounroll";
	shr.u32 	%r843, %r366, %r1248;
	and.b32  	%r844, %r843, 1;
	setp.eq.b32 	%p44, %r844, 1;
	not.pred 	%p45, %p44;
	add.s32 	%r845, %r367, %r1248;
	mul.lo.s32 	%r846, %r845, 5;
	mul.wide.u32 	%rd30, %r846, 4;
	add.s64 	%rd9, %rd6, %rd30;
	@%p45 bra 	$L__BB0_82;
	ld.global.u32 	%r847, [%rd9];
	xor.b32  	%r1069, %r1069, %r847;
	ld.global.u32 	%r848, [%rd9+4];
	xor.b32  	%r1068, %r1068, %r848;
	ld.global.u32 	%r849, [%rd9+8];
	xor.b32  	%r1067, %r1067, %r849;
	ld.global.u32 	%r850, [%rd9+12];
	xor.b32  	%r1066, %r1066, %r850;
	ld.global.u32 	%r851, [%rd9+16];
	xor.b32  	%r1065, %r1065, %r851;
$L__BB0_82:
	and.b32  	%r853, %r843, 2;
	setp.eq.s32 	%p46, %r853, 0;
	@%p46 bra 	$L__BB0_84;
	ld.global.u32 	%r854, [%rd9+20];
	xor.b32  	%r1069, %r1069, %r854;
	ld.global.u32 	%r855, [%rd9+24];
	xor.b32  	%r1068, %r1068, %r855;
	ld.global.u32 	%r856, [%rd9+28];
	xor.b32  	%r1067, %r1067, %r856;
	ld.global.u32 	%r857, [%rd9+32];
	xor.b32  	%r1066, %r1066, %r857;
	ld.global.u32 	%r858, [%rd9+36];
	xor.b32  	%r1065, %r1065, %r858;
$L__BB0_84:
	and.b32  	%r860, %r843, 4;
	setp.eq.s32 	%p47, %r860, 0;
	@%p47 bra 	$L__BB0_86;
	ld.global.u32 	%r861, [%rd9+40];
	xor.b32  	%r1069, %r1069, %r861;
	ld.global.u32 	%r862, [%rd9+44];
	xor.b32  	%r1068, %r1068, %r862;
	ld.global.u32 	%r863, [%rd9+48];
	xor.b32  	%r1067, %r1067, %r863;
	ld.global.u32 	%r864, [%rd9+52];
	xor.b32  	%r1066, %r1066, %r864;
	ld.global.u32 	%r865, [%rd9+56];
	xor.b32  	%r1065, %r1065, %r865;
$L__BB0_86:
	and.b32  	%r867, %r843, 8;
	setp.eq.s32 	%p48, %r867, 0;
	@%p48 bra 	$L__BB0_88;
	ld.global.u32 	%r868, [%rd9+60];
	xor.b32  	%r1069, %r1069, %r868;
	ld.global.u32 	%r869, [%rd9+64];
	xor.b32  	%r1068, %r1068, %r869;
	ld.global.u32 	%r870, [%rd9+68];
	xor.b32  	%r1067, %r1067, %r870;
	ld.global.u32 	%r871, [%rd9+72];
	xor.b32  	%r1066, %r1066, %r871;
	ld.global.u32 	%r872, [%rd9+76];
	xor.b32  	%r1065, %r1065, %r872;
$L__BB0_88:
	and.b32  	%r874, %r843, 16;
	setp.eq.s32 	%p49, %r874, 0;
	@%p49 bra 	$L__BB0_90;
	ld.global.u32 	%r875, [%rd9+80];
	xor.b32  	%r1069, %r1069, %r875;
	ld.global.u32 	%r876, [%rd9+84];
	xor.b32  	%r1068, %r1068, %r876;
	ld.global.u32 	%r877, [%rd9+88];
	xor.b32  	%r1067, %r1067, %r877;
	ld.global.u32 	%r878, [%rd9+92];
	xor.b32  	%r1066, %r1066, %r878;
	ld.global.u32 	%r879, [%rd9+96];
	xor.b32  	%r1065, %r1065, %r879;
$L__BB0_90:
	and.b32  	%r881, %r843, 32;
	setp.eq.s32 	%p50, %r881, 0;
	@%p50 bra 	$L__BB0_92;
	ld.global.u32 	%r882, [%rd9+100];
	xor.b32  	%r1069, %r1069, %r882;
	ld.global.u32 	%r883, [%rd9+104];
	xor.b32  	%r1068, %r1068, %r883;
	ld.global.u32 	%r884, [%rd9+108];
	xor.b32  	%r1067, %r1067, %r884;
	ld.global.u32 	%r885, [%rd9+112];
	xor.b32  	%r1066, %r1066, %r885;
	ld.global.u32 	%r886, [%rd9+116];
	xor.b32  	%r1065, %r1065, %r886;
$L__BB0_92:
	and.b32  	%r888, %r843, 64;
	setp.eq.s32 	%p51, %r888, 0;
	@%p51 bra 	$L__BB0_94;
	ld.global.u32 	%r889, [%rd9+120];
	xor.b32  	%r1069, %r1069, %r889;
	ld.global.u32 	%r890, [%rd9+124];
	xor.b32  	%r1068, %r1068, %r890;
	ld.global.u32 	%r891, [%rd9+128];
	xor.b32  	%r1067, %r1067, %r891;
	ld.global.u32 	%r892, [%rd9+132];
	xor.b32  	%r1066, %r1066, %r892;
	ld.global.u32 	%r893, [%rd9+136];
	xor.b32  	%r1065, %r1065, %r893;
$L__BB0_94:
	and.b32  	%r895, %r843, 128;
	setp.eq.s32 	%p52, %r895, 0;
	@%p52 bra 	$L__BB0_96;
	ld.global.u32 	%r896, [%rd9+140];
	xor.b32  	%r1069, %r1069, %r896;
	ld.global.u32 	%r897, [%rd9+144];
	xor.b32  	%r1068, %r1068, %r897;
	ld.global.u32 	%r898, [%rd9+148];
	xor.b32  	%r1067, %r1067, %r898;
	ld.global.u32 	%r899, [%rd9+152];
	xor.b32  	%r1066, %r1066, %r899;
	ld.global.u32 	%r900, [%rd9+156];
	xor.b32  	%r1065, %r1065, %r900;
$L__BB0_96:
	and.b32  	%r902, %r843, 256;
	setp.eq.s32 	%p53, %r902, 0;
	@%p53 bra 	$L__BB0_98;
	ld.global.u32 	%r903, [%rd9+160];
	xor.b32  	%r1069, %r1069, %r903;
	ld.global.u32 	%r904, [%rd9+164];
	xor.b32  	%r1068, %r1068, %r904;
	ld.global.u32 	%r905, [%rd9+168];
	xor.b32  	%r1067, %r1067, %r905;
	ld.global.u32 	%r906, [%rd9+172];
	xor.b32  	%r1066, %r1066, %r906;
	ld.global.u32 	%r907, [%rd9+176];
	xor.b32  	%r1065, %r1065, %r907;
$L__BB0_98:
	and.b32  	%r909, %r843, 512;
	setp.eq.s32 	%p54, %r909, 0;
	@%p54 bra 	$L__BB0_100;
	ld.global.u32 	%r910, [%rd9+180];
	xor.b32  	%r1069, %r1069, %r910;
	ld.global.u32 	%r911, [%rd9+184];
	xor.b32  	%r1068, %r1068, %r911;
	ld.global.u32 	%r912, [%rd9+188];
	xor.b32  	%r1067, %r1067, %r912;
	ld.global.u32 	%r913, [%rd9+192];
	xor.b32  	%r1066, %r1066, %r913;
	ld.global.u32 	%r914, [%rd9+196];
	xor.b32  	%r1065, %r1065, %r914;
$L__BB0_100:
	and.b32  	%r916, %r843, 1024;
	setp.eq.s32 	%p55, %r916, 0;
	@%p55 bra 	$L__BB0_102;
	ld.global.u32 	%r917, [%rd9+200];
	xor.b32  	%r1069, %r1069, %r917;
	ld.global.u32 	%r918, [%rd9+204];
	xor.b32  	%r1068, %r1068, %r918;
	ld.global.u32 	%r919, [%rd9+208];
	xor.b32  	%r1067, %r1067, %r919;
	ld.global.u32 	%r920, [%rd9+212];
	xor.b32  	%r1066, %r1066, %r920;
	ld.global.u32 	%r921, [%rd9+216];
	xor.b32  	%r1065, %r1065, %r921;
$L__BB0_102:
	and.b32  	%r923, %r843, 2048;
	setp.eq.s32 	%p56, %r923, 0;
	@%p56 bra 	$L__BB0_104;
	ld.global.u32 	%r924, [%rd9+220];
	xor.b32  	%r1069, %r1069, %r924;
	ld.global.u32 	%r925, [%rd9+224];
	xor.b32  	%r1068, %r1068, %r925;
	ld.global.u32 	%r926, [%rd9+228];
	xor.b32  	%r1067, %r1067, %r926;
	ld.global.u32 	%r927, [%rd9+232];
	xor.b32  	%r1066, %r1066, %r927;
	ld.global.u32 	%r928, [%rd9+236];
	xor.b32  	%r1065, %r1065, %r928;
$L__BB0_104:
	and.b32  	%r930, %r843, 4096;
	setp.eq.s32 	%p57, %r930, 0;
	@%p57 bra 	$L__BB0_106;
	ld.global.u32 	%r931, [%rd9+240];
	xor.b32  	%r1069, %r1069, %r931;
	ld.global.u32 	%r932, [%rd9+244];
	xor.b32  	%r1068, %r1068, %r932;
	ld.global.u32 	%r933, [%rd9+248];
	xor.b32  	%r1067, %r1067, %r933;
	ld.global.u32 	%r934, [%rd9+252];
	xor.b32  	%r1066, %r1066, %r934;
	ld.global.u32 	%r935, [%rd9+256];
	xor.b32  	%r1065, %r1065, %r935;
$L__BB0_106:
	and.b32  	%r937, %r843, 8192;
	setp.eq.s32 	%p58, %r937, 0;
	@%p58 bra 	$L__BB0_108;
	ld.global.u32 	%r938, [%rd9+260];
	xor.b32  	%r1069, %r1069, %r938;
	ld.global.u32 	%r939, [%rd9+264];
	xor.b32  	%r1068, %r1068, %r939;
	ld.global.u32 	%r940, [%rd9+268];
	xor.b32  	%r1067, %r1067, %r940;
	ld.global.u32 	%r941, [%rd9+272];
	xor.b32  	%r1066, %r1066, %r941;
	ld.global.u32 	%r942, [%rd9+276];
	xor.b32  	%r1065, %r1065, %r942;
$L__BB0_108:
	and.b32  	%r944, %r843, 16384;
	setp.eq.s32 	%p59, %r944, 0;
	@%p59 bra 	$L__BB0_110;
	ld.global.u32 	%r945, [%rd9+280];
	xor.b32  	%r1069, %r1069, %r945;
	ld.global.u32 	%r946, [%rd9+284];
	xor.b32  	%r1068, %r1068, %r946;
	ld.global.u32 	%r947, [%rd9+288];
	xor.b32  	%r1067, %r1067, %r947;
	ld.global.u32 	%r948, [%rd9+292];
	xor.b32  	%r1066, %r1066, %r948;
	ld.global.u32 	%r949, [%rd9+296];
	xor.b32  	%r1065, %r1065, %r949;
$L__BB0_110:
	and.b32  	%r951, %r843, 32768;
	setp.eq.s32 	%p60, %r951, 0;
	@%p60 bra 	$L__BB0_112;
	ld.global.u32 	%r952, [%rd9+300];
	xor.b32  	%r1069, %r1069, %r952;
	ld.global.u32 	%r953, [%rd9+304];
	xor.b32  	%r1068, %r1068, %r953;
	ld.global.u32 	%r954, [%rd9+308];
	xor.b32  	%r1067, %r1067, %r954;
	ld.global.u32 	%r955, [%rd9+312];
	xor.b32  	%r1066, %r1066, %r955;
	ld.global.u32 	%r956, [%rd9+316];
	xor.b32  	%r1065, %r1065, %r956;
$L__BB0_112:
	add.s32 	%r1248, %r1248, 16;
	setp.ne.s32 	%p61, %r1248, 32;
	@%p61 bra 	$L__BB0_80;
	mad.lo.s32 	%r957, %r1242, -31, %r367;
	add.s32 	%r1242, %r957, 1;
	setp.ne.s32 	%p62, %r1242, 5;
	@%p62 bra 	$L__BB0_79;
	st.local.u32 	[%rd2+4], %r1069;
	st.local.v2.u32 	[%rd2+8], {%r1068, %r1067};
	st.local.v2.u32 	[%rd2+16], {%r1066, %r1065};
$L__BB0_115:
	shr.u64 	%rd38, %rd4, 2;
	add.s32 	%r1052, %r1052, 1;
	setp.gt.u64 	%p63, %rd4, 3;
	@%p63 bra 	$L__BB0_3;
$L__BB0_116:
	cvt.rn.f32.s32 	%f14, %r590;
	div.rn.f32 	%f1, %f13, %f14;
	mul.lo.s32 	%r547, %r590, %r1;
	mul.wide.s32 	%rd31, %r547, 4;
	add.s64 	%rd11, %rd1, %rd31;
	st.global.f32 	[%rd11], %f10;
	setp.lt.s32 	%p64, %r590, 2;
	@%p64 bra 	$L__BB0_128;
	sqrt.rn.f32 	%f2, %f1;
	setp.eq.f32 	%p65, %f12, 0f3F800000;
	@%p65 bra 	$L__BB0_122;
	abs.f32 	%f16, %f12;
	setp.lt.f32 	%p66, %f16, 0f00800000;
	mul.f32 	%f18, %f16, 0f4B800000;
	selp.f32 	%f19, %f18, %f16, %p66;
	mov.b32 	%r960, %f19;
	add.s32 	%r961, %r960, -1060439283;
	and.b32  	%r962, %r961, -8388608;
	sub.s32 	%r963, %r960, %r962;
	mov.b32 	%f20, %r963;
	cvt.rn.f32.s32 	%f21, %r962;
	selp.f32 	%f22, 0fC1C00000, 0f00000000, %p66;
	fma.rn.f32 	%f23, %f21, 0f34000000, %f22;
	add.f32 	%f24, %f20, 0fBF800000;
	add.f32 	%f25, %f20, 0f3F800000;
	rcp.approx.ftz.f32 	%f26, %f25;
	add.f32 	%f27, %f24, %f24;
	mul.f32 	%f28, %f27, %f26;
	mul.f32 	%f29, %f28, %f28;
	neg.f32 	%f30, %f28;
	sub.f32 	%f31, %f24, %f28;
	add.f32 	%f32, %f31, %f31;
	fma.rn.f32 	%f33, %f30, %f24, %f32;
	mul.rn.f32 	%f34, %f26, %f33;
	fma.rn.f32 	%f35, %f29, 0f3A2C32E4, 0f3B52E7DB;
	fma.rn.f32 	%f36, %f35, %f29, 0f3C93BB73;
	fma.rn.f32 	%f37, %f36, %f29, 0f3DF6384F;
	mul.rn.f32 	%f38, %f37, %f29;
	fma.rn.f32 	%f39, %f28, 0f3FB8AA3B, %f23;
	mul.f32 	%f40, %f38, 0f40400000;
	sub.f32 	%f41, %f23, %f39;
	fma.rn.f32 	%f42, %f28, 0f3FB8AA3B, %f41;
	fma.rn.f32 	%f43, %f34, 0f3FB8AA3B, %f42;
	fma.rn.f32 	%f44, %f28, 0f32A55E34, %f43;
	fma.rn.f32 	%f45, %f40, %f34, %f44;
	fma.rn.f32 	%f46, %f38, %f28, %f45;
	add.rn.f32 	%f47, %f39, %f46;
	mov.f32 	%f48, 0f40000000;
	mul.rn.f32 	%f49, %f47, %f48;
	cvt.rni.f32.f32 	%f50, %f49;
	sub.f32 	%f51, %f49, %f50;
	neg.f32 	%f52, %f49;
	fma.rn.f32 	%f53, %f47, 0f40000000, %f52;
	neg.f32 	%f54, %f39;
	add.rn.f32 	%f55, %f47, %f54;
	neg.f32 	%f56, %f55;
	add.rn.f32 	%f57, %f46, %f56;
	fma.rn.f32 	%f58, %f57, 0f40000000, %f53;
	add.f32 	%f59, %f51, %f58;
	setp.gt.f32 	%p67, %f50, 0f00000000;
	selp.b32 	%r964, 0, -2097152000, %p67;
	add.rn.f32 	%f60, %f12, %f48;
	add.f32 	%f61, %f12, %f12;
	mov.b32 	%r965, %f61;
	and.b32  	%r966, %r965, 2147483647;
	mov.b32 	%f62, %r966;
	setp.nan.f32 	%p68, %f16, %f16;
	setp.eq.f32 	%p69, %f16, 0f7F800000;
	setp.eq.f32 	%p70, %f12, 0f00000000;
	setp.lt.f32 	%p71, %f49, 0f00000000;
	selp.f32 	%f63, 0f00000000, 0f7F800000, %p71;
	abs.f32 	%f64, %f49;
	setp.gt.f32 	%p72, %f64, 0f43180000;
	cvt.rzi.s32.f32 	%r967, %f50;
	shl.b32 	%r968, %r967, 23;
	sub.s32 	%r969, %r968, %r964;
	mov.b32 	%f65, %r969;
	add.s32 	%r970, %r964, 2130706432;
	mov.b32 	%f66, %r970;
	fma.rn.f32 	%f67, %f59, 0f391FCB8E, 0f3AAF85ED;
	fma.rn.f32 	%f68, %f67, %f59, 0f3C1D9856;
	fma.rn.f32 	%f69, %f68, %f59, 0f3D6357BB;
	fma.rn.f32 	%f70, %f69, %f59, 0f3E75FDEC;
	fma.rn.f32 	%f71, %f70, %f59, 0f3F317218;
	fma.rn.f32 	%f72, %f71, %f59, 0f3F800000;
	mul.f32 	%f73, %f72, %f66;
	mul.f32 	%f74, %f73, %f65;
	selp.f32 	%f75, %f63, %f74, %p72;
	selp.f32 	%f76, %f62, %f75, %p69;
	selp.f32 	%f77, %f62, %f76, %p70;
	selp.f32 	%f78, %f60, %f77, %p68;
	fma.rn.f32 	%f79, %f78, 0fBF000000, %f11;
	mul.f32 	%f3, %f1, %f79;
	add.s64 	%rd33, %rd31, %rd1;
	add.s64 	%rd40, %rd33, 4;
	neg.s32 	%r1352, %r590;
	mov.b32 	%r1359, 0;
	mov.b32 	%r1360, -105246648;
	mov.f32 	%f233, 0f00000000;
$L__BB0_119:
	setp.eq.s32 	%p73, %r1359, 1;
	mov.b32 	%r1359, 0;
	mov.f32 	%f234, %f233;
	@%p73 bra 	$L__BB0_121;
	shr.u32 	%r973, %r1069, 2;
	xor.b32  	%r974, %r973, %r1069;
	shl.b32 	%r975, %r1065, 4;
	shl.b32 	%r976, %r974, 1;
	xor.b32  	%r977, %r976, %r975;
	xor.b32  	%r978, %r977, %r974;
	xor.b32  	%r1368, %r978, %r1065;
	add.s32 	%r979, %r1360, %r1368;
	add.s32 	%r980, %r979, 362437;
	shr.u32 	%r981, %r1068, 2;
	xor.b32  	%r982, %r981, %r1068;
	shl.b32 	%r983, %r1368, 4;
	shl.b32 	%r984, %r982, 1;
	xor.b32  	%r985, %r984, %r983;
	xor.b32  	%r986, %r985, %r982;
	xor.b32  	%r1367, %r986, %r1368;
	add.s32 	%r1360, %r1360, 724874;
	add.s32 	%r987, %r1367, %r1360;
	cvt.rn.f32.u32 	%f80, %r980;
	fma.rn.f32 	%f81, %f80, 0f2F800000, 0f2F000000;
	cvt.rn.f32.u32 	%f82, %r987;
	fma.rn.f32 	%f83, %f82, 0f30C90FDB, 0f30490FDB;
	setp.lt.f32 	%p74, %f81, 0f00800000;
	mul.f32 	%f84, %f81, 0f4B000000;
	selp.f32 	%f85, %f84, %f81, %p74;
	selp.f32 	%f86, 0fC1B80000, 0f00000000, %p74;
	mov.b32 	%r988, %f85;
	add.s32 	%r989, %r988, -1059760811;
	and.b32  	%r990, %r989, -8388608;
	sub.s32 	%r991, %r988, %r990;
	mov.b32 	%f87, %r991;
	cvt.rn.f32.s32 	%f88, %r990;
	fma.rn.f32 	%f89, %f88, 0f34000000, %f86;
	add.f32 	%f90, %f87, 0fBF800000;
	fma.rn.f32 	%f91, %f90, 0fBE055027, 0f3E1039F6;
	fma.rn.f32 	%f92, %f91, %f90, 0fBDF8CDCC;
	fma.rn.f32 	%f93, %f92, %f90, 0f3E0F2955;
	fma.rn.f32 	%f94, %f93, %f90, 0fBE2AD8B9;
	fma.rn.f32 	%f95, %f94, %f90, 0f3E4CED0B;
	fma.rn.f32 	%f96, %f95, %f90, 0fBE7FFF22;
	fma.rn.f32 	%f97, %f96, %f90, 0f3EAAAA78;
	fma.rn.f32 	%f98, %f97, %f90, 0fBF000000;
	mul.f32 	%f99, %f90, %f98;
	fma.rn.f32 	%f100, %f99, %f90, %f90;
	fma.rn.f32 	%f101, %f89, 0f3F317218, %f100;
	setp.gt.u32 	%p75, %r988, 2139095039;
	fma.rn.f32 	%f102, %f85, 0f7F800000, 0f7F800000;
	selp.f32 	%f103, %f102, %f101, %p75;
	setp.eq.f32 	%p76, %f85, 0f00000000;
	mul.f32 	%f104, %f103, 0fC0000000;
	selp.f32 	%f105, 0f7F800000, %f104, %p76;
	sqrt.rn.f32 	%f106, %f105;
	sin.approx.f32 	%f107, %f83;
	cos.approx.f32 	%f108, %f83;
	mul.f32 	%f234, %f106, %f107;
	mul.f32 	%f233, %f106, %f108;
	mov.b32 	%r1359, 1;
	mov.u32 	%r1369, %r1065;
	mov.u32 	%r1068, %r1066;
	mov.u32 	%r1069, %r1067;
	mov.u32 	%r1065, %r1367;
	mov.u32 	%r1066, %r1368;
	mov.u32 	%r1067, %r1369;
$L__BB0_121:
	fma.rn.f32 	%f109, %f234, %f2, 0f00000000;
	ld.global.f32 	%f110, [%rd40+-4];
	fma.rn.f32 	%f111, %f12, %f109, %f3;
	fma.rn.f32 	%f112, %f111, 0f3BBB989D, 0f3F000000;
	cvt.sat.f32.f32 	%f113, %f112;
	mov.f32 	%f114, 0f4B400001;
	mov.f32 	%f115, 0f437C0000;
	fma.rm.f32 	%f116, %f113, %f115, %f114;
	add.f32 	%f117, %f116, 0fCB40007F;
	neg.f32 	%f118, %f117;
	fma.rn.f32 	%f119, %f111, 0f3FB8AA3B, %f118;
	fma.rn.f32 	%f120, %f111, 0f32A57060, %f119;
	mov.b32 	%r992, %f116;
	shl.b32 	%r993, %r992, 23;
	mov.b32 	%f121, %r993;
	ex2.approx.ftz.f32 	%f122, %f120;
	mul.f32 	%f123, %f122, %f121;
	mul.f32 	%f124, %f110, %f123;
	st.global.f32 	[%rd40], %f124;
	add.s64 	%rd40, %rd40, 4;
	add.s32 	%r1352, %r1352, 1;
	setp.ne.s32 	%p77, %r1352, -1;
	@%p77 bra 	$L__BB0_119;
	bra.uni 	$L__BB0_128;
$L__BB0_122:
	add.s32 	%r549, %r590, -1;
	setp.eq.s32 	%p78, %r590, 2;
	mov.b32 	%r1351, 1;
	mov.b32 	%r1347, -105246648;
	@%p78 bra 	$L__BB0_126;
	add.f32 	%f125, %f11, 0fBF000000;
	mul.f32 	%f4, %f1, %f125;
	and.b32  	%r997, %r549, -2;
	neg.s32 	%r1340, %r997;
	add.s64 	%rd35, %rd31, %rd1;
	add.s64 	%rd39, %rd35, 8;
	mov.b32 	%r1339, 0;
	mov.u32 	%r1341, %r1339;
$L__BB0_124:
	mov.u32 	%r556, %r1067;
	mov.u32 	%r555, %r1066;
	mov.u32 	%r1067, %r1065;
	shr.u32 	%r998, %r1069, 2;
	xor.b32  	%r999, %r998, %r1069;
	shl.b32 	%r1000, %r1067, 4;
	shl.b32 	%r1001, %r999, 1;
	xor.b32  	%r1002, %r1001, %r1000;
	xor.b32  	%r1003, %r1002, %r999;
	xor.b32  	%r1066, %r1003, %r1067;
	add.s32 	%r1004, %r1341, %r1066;
	add.s32 	%r1005, %r1004, -104884211;
	shr.u32 	%r1006, %r1068, 2;
	xor.b32  	%r1007, %r1006, %r1068;
	shl.b32 	%r1008, %r1066, 4;
	shl.b32 	%r1009, %r1007, 1;
	xor.b32  	%r1010, %r1009, %r1008;
	xor.b32  	%r1011, %r1010, %r1007;
	xor.b32  	%r1065, %r1011, %r1066;
	add.s32 	%r1012, %r1341, %r1065;
	add.s32 	%r1013, %r1012, -104521774;
	cvt.rn.f32.u32 	%f126, %r1005;
	fma.rn.f32 	%f127, %f126, 0f2F800000, 0f2F000000;
	cvt.rn.f32.u32 	%f128, %r1013;
	fma.rn.f32 	%f129, %f128, 0f30C90FDB, 0f30490FDB;
	setp.lt.f32 	%p79, %f127, 0f00800000;
	mul.f32 	%f130, %f127, 0f4B000000;
	selp.f32 	%f131, %f130, %f127, %p79;
	selp.f32 	%f132, 0fC1B80000, 0f00000000, %p79;
	mov.b32 	%r1014, %f131;
	add.s32 	%r1015, %r1014, -1059760811;
	and.b32  	%r1016, %r1015, -8388608;
	sub.s32 	%r1017, %r1014, %r1016;
	mov.b32 	%f133, %r1017;
	cvt.rn.f32.s32 	%f134, %r1016;
	fma.rn.f32 	%f135, %f134, 0f34000000, %f132;
	add.f32 	%f136, %f133, 0fBF800000;
	fma.rn.f32 	%f137, %f136, 0fBE055027, 0f3E1039F6;
	fma.rn.f32 	%f138, %f137, %f136, 0fBDF8CDCC;
	fma.rn.f32 	%f139, %f138, %f136, 0f3E0F2955;
	fma.rn.f32 	%f140, %f139, %f136, 0fBE2AD8B9;
	fma.rn.f32 	%f141, %f140, %f136, 0f3E4CED0B;
	fma.rn.f32 	%f142, %f141, %f136, 0fBE7FFF22;
	fma.rn.f32 	%f143, %f142, %f136, 0f3EAAAA78;
	fma.rn.f32 	%f144, %f143, %f136, 0fBF000000;
	mul.f32 	%f145, %f136, %f144;
	fma.rn.f32 	%f146, %f145, %f136, %f136;
	fma.rn.f32 	%f147, %f135, 0f3F317218, %f146;
	setp.gt.u32 	%p80, %r1014, 2139095039;
	fma.rn.f32 	%f148, %f131, 0f7F800000, 0f7F800000;
	selp.f32 	%f149, %f148, %f147, %p80;
	setp.eq.f32 	%p81, %f131, 0f00000000;
	mul.f32 	%f150, %f149, 0fC0000000;
	selp.f32 	%f151, 0f7F800000, %f150, %p81;
	sqrt.rn.f32 	%f152, %f151;
	sin.approx.f32 	%f153, %f129;
	cos.approx.f32 	%f154, %f129;
	mul.f32 	%f155, %f152, %f153;
	mul.f32 	%f156, %f152, %f154;
	ld.global.f32 	%f157, [%rd39+-8];
	fma.rn.f32 	%f158, %f155, %f2, 0f00000000;
	add.f32 	%f159, %f158, %f4;
	fma.rn.f32 	%f160, %f159, 0f3BBB989D, 0f3F000000;
	cvt.sat.f32.f32 	%f161, %f160;
	mov.f32 	%f162, 0f4B400001;
	mov.f32 	%f163, 0f437C0000;
	fma.rm.f32 	%f164, %f161, %f163, %f162;
	add.f32 	%f165, %f164, 0fCB40007F;
	neg.f32 	%f166, %f165;
	fma.rn.f32 	%f167, %f159, 0f3FB8AA3B, %f166;
	fma.rn.f32 	%f168, %f159, 0f32A57060, %f167;
	mov.b32 	%r1018, %f164;
	shl.b32 	%r1019, %r1018, 23;
	mov.b32 	%f169, %r1019;
	ex2.approx.ftz.f32 	%f170, %f168;
	mul.f32 	%f171, %f170, %f169;
	mul.f32 	%f172, %f157, %f171;
	st.global.f32 	[%rd39+-4], %f172;
	fma.rn.f32 	%f173, %f156, %f2, 0f00000000;
	add.f32 	%f174, %f173, %f4;
	fma.rn.f32 	%f175, %f174, 0f3BBB989D, 0f3F000000;
	cvt.sat.f32.f32 	%f176, %f175;
	fma.rm.f32 	%f177, %f176, %f163, %f162;
	add.f32 	%f178, %f177, 0fCB40007F;
	neg.f32 	%f179, %f178;
	fma.rn.f32 	%f180, %f174, 0f3FB8AA3B, %f179;
	fma.rn.f32 	%f181, %f174, 0f32A57060, %f180;
	mov.b32 	%r1020, %f177;
	shl.b32 	%r1021, %r1020, 23;
	mov.b32 	%f182, %r1021;
	ex2.approx.ftz.f32 	%f183, %f181;
	mul.f32 	%f184, %f183, %f182;
	mul.f32 	%f185, %f172, %f184;
	st.global.f32 	[%rd39], %f185;
	add.s32 	%r1341, %r1341, 724874;
	add.s32 	%r1340, %r1340, 2;
	add.s64 	%rd39, %rd39, 8;
	add.s32 	%r1339, %r1339, 2;
	setp.ne.s32 	%p82, %r1340, 0;
	mov.u32 	%r1068, %r555;
	mov.u32 	%r1069, %r556;
	@%p82 bra 	$L__BB0_124;
	add.s32 	%r1347, %r1341, -105246648;
	add.s32 	%r1351, %r1339, 1;
	mov.u32 	%r1068, %r555;
	mov.u32 	%r1069, %r556;
$L__BB0_126:
	and.b32  	%r1022, %r549, 1;
	setp.eq.b32 	%p83, %r1022, 1;
	not.pred 	%p84, %p83;
	@%p84 bra 	$L__BB0_128;
	shr.u32 	%r1023, %r1069, 2;
	xor.b32  	%r1024, %r1023, %r1069;
	shl.b32 	%r1025, %r1065, 4;
	shl.b32 	%r1026, %r1024, 1;
	xor.b32  	%r1027, %r1026, %r1025;
	xor.b32  	%r1028, %r1027, %r1024;
	xor.b32  	%r1029, %r1028, %r1065;
	add.s32 	%r1030, %r1347, %r1029;
	add.s32 	%r1031, %r1030, 362437;
	shr.u32 	%r1032, %r1068, 2;
	xor.b32  	%r1033, %r1032, %r1068;
	shl.b32 	%r1034, %r1029, 4;
	shl.b32 	%r1035, %r1033, 1;
	xor.b32  	%r1036, %r1035, %r1034;
	xor.b32  	%r1037, %r1036, %r1033;
	xor.b32  	%r1038, %r1037, %r1029;
	add.s32 	%r1039, %r1347, %r1038;
	add.s32 	%r1040, %r1039, 724874;
	cvt.rn.f32.u32 	%f186, %r1031;
	fma.rn.f32 	%f187, %f186, 0f2F800000, 0f2F000000;
	cvt.rn.f32.u32 	%f188, %r1040;
	fma.rn.f32 	%f189, %f188, 0f30C90FDB, 0f30490FDB;
	setp.lt.f32 	%p85, %f187, 0f00800000;
	mul.f32 	%f190, %f187, 0f4B000000;
	selp.f32 	%f191, %f190, %f187, %p85;
	selp.f32 	%f192, 0fC1B80000, 0f00000000, %p85;
	mov.b32 	%r1041, %f191;
	add.s32 	%r1042, %r1041, -1059760811;
	and.b32  	%r1043, %r1042, -8388608;
	sub.s32 	%r1044, %r1041, %r1043;
	mov.b32 	%f193, %r1044;
	cvt.rn.f32.s32 	%f194, %r1043;
	fma.rn.f32 	%f195, %f194, 0f34000000, %f192;
	add.f32 	%f196, %f193, 0fBF800000;
	fma.rn.f32 	%f197, %f196, 0fBE055027, 0f3E1039F6;
	fma.rn.f32 	%f198, %f197, %f196, 0fBDF8CDCC;
	fma.rn.f32 	%f199, %f198, %f196, 0f3E0F2955;
	fma.rn.f32 	%f200, %f199, %f196, 0fBE2AD8B9;
	fma.rn.f32 	%f201, %f200, %f196, 0f3E4CED0B;
	fma.rn.f32 	%f202, %f201, %f196, 0fBE7FFF22;
	fma.rn.f32 	%f203, %f202, %f196, 0f3EAAAA78;
	fma.rn.f32 	%f204, %f203, %f196, 0fBF000000;
	mul.f32 	%f205, %f196, %f204;
	fma.rn.f32 	%f206, %f205, %f196, %f196;
	fma.rn.f32 	%f207, %f195, 0f3F317218, %f206;
	setp.gt.u32 	%p86, %r1041, 2139095039;
	fma.rn.f32 	%f208, %f191, 0f7F800000, 0f7F800000;
	selp.f32 	%f209, %f208, %f207, %p86;
	setp.eq.f32 	%p87, %f191, 0f00000000;
	mul.f32 	%f210, %f209, 0fC0000000;
	selp.f32 	%f211, 0f7F800000, %f210, %p87;
	sqrt.rn.f32 	%f212, %f211;
	sin.approx.f32 	%f213, %f189;
	mul.f32 	%f214, %f212, %f213;
	mul.wide.s32 	%rd36, %r1351, 4;
	add.s64 	%rd37, %rd11, %rd36;
	ld.global.f32 	%f215, [%rd37+-4];
	fma.rn.f32 	%f216, %f214, %f2, 0f00000000;
	add.f32 	%f217, %f11, 0fBF000000;
	fma.rn.f32 	%f218, %f1, %f217, %f216;
	fma.rn.f32 	%f219, %f218, 0f3BBB989D, 0f3F000000;
	cvt.sat.f32.f32 	%f220, %f219;
	mov.f32 	%f221, 0f4B400001;
	mov.f32 	%f222, 0f437C0000;
	fma.rm.f32 	%f223, %f220, %f222, %f221;
	add.f32 	%f224, %f223, 0fCB40007F;
	neg.f32 	%f225, %f224;
	fma.rn.f32 	%f226, %f218, 0f3FB8AA3B, %f225;
	fma.rn.f32 	%f227, %f218, 0f32A57060, %f226;
	mov.b32 	%r1045, %f223;
	shl.b32 	%r1046, %r1045, 23;
	mov.b32 	%f228, %r1046;
	ex2.approx.ftz.f32 	%f229, %f227;
	mul.f32 	%f230, %f229, %f228;
	mul.f32 	%f231, %f215, %f230;
	st.global.f32 	[%rd37], %f231;
$L__BB0_128:
	ret;

}


// ===== COMPILED SASS (sm_100) =====

	.target	sm_100

	.elftype	@"ET_EXEC"


//--------------------- .note.nv.tkinfo           --------------------------
	.section	.note.nv.tkinfo,"",@"SHT_NOTE"
	.sectionflags	@"SHF_NOTE_NV_TKINFO"
	.tkinfo
        /*0018*/ 	.word	0x00000002
        /*0030*/ 	.string	""
        /*0030*/ 	.string	"ptxas"
        /*0030*/ 	.string	"Cuda compilation tools, release 13.0, V13.0.88"
        /*0030*/ 	.string	"Build cuda_13.0.r13.0/compiler.36424714_0"
        /*0030*/ 	.string	"-arch sm_100 -m 64 "



//--------------------- .note.nv.cuinfo           --------------------------
	.section	.note.nv.cuinfo,"",@"SHT_NOTE"
	.sectionflags	@"SHF_NOTE_NV_CUINFO"
        /*0018*/ 	.short	0x0002
        /*001a*/ 	.short	0x0064
        /*001c*/ 	.short	0x0082
	.zero		2


//--------------------- .nv.info                  --------------------------
	.section	.nv.info,"",@"SHT_CUDA_INFO"
	.align	4


	//----- nvinfo : EIATTR_REGCOUNT
	.align		4
        /*0000*/ 	.byte	0x04, 0x2f
        /*0002*/ 	.short	(.L_10 - .L_9)
	.align		4
.L_9:
        /*0004*/ 	.word	index@(_Z12simulate_gbmPfS_ffffii)
        /*0008*/ 	.word	0x00000020


	//----- nvinfo : EIATTR_FRAME_SIZE
	.align		4
.L_10:
        /*000c*/ 	.byte	0x04, 0x11
        /*000e*/ 	.short	(.L_12 - .L_11)
	.align		4
.L_11:
        /*0010*/ 	.word	index@($__internal_1_$__cuda_sm3x_div_rn_noftz_f32_slowpath)
        /*0014*/ 	.word	0x00000030


	//----- nvinfo : EIATTR_FRAME_SIZE
	.align		4
.L_12:
        /*0018*/ 	.byte	0x04, 0x11
        /*001a*/ 	.short	(.L_14 - .L_13)
	.align		4
.L_13:
        /*001c*/ 	.word	index@($__internal_0_$__cuda_sm20_sqrt_rn_f32_slowpath)
        /*0020*/ 	.word	0x00000030


	//----- nvinfo : EIATTR_FRAME_SIZE
	.align		4
.L_14:
        /*0024*/ 	.byte	0x04, 0x11
        /*0026*/ 	.short	(.L_16 - .L_15)
	.align		4
.L_15:
        /*0028*/ 	.word	index@(_Z12simulate_gbmPfS_ffffii)
        /*002c*/ 	.word	0x00000030


	//----- nvinfo : EIATTR_MIN_STACK_SIZE
	.align		4
.L_16:
        /*0030*/ 	.byte	0x04, 0x12
        /*0032*/ 	.short	(.L_18 - .L_17)
	.align		4
.L_17:
        /*0034*/ 	.word	index@(_Z12simulate_gbmPfS_ffffii)
        /*0038*/ 	.word	0x00000030
.L_18:


//--------------------- .nv.compat                --------------------------
	.section	.nv.compat,"",@"SHT_CUDA_COMPAT_INFO"
	.align	4
        /*0000*/ 	.byte	0x02, 0x09, 0x00, 0x00, 0x02, 0x02, 0x01, 0x00, 0x02, 0x05, 0x05, 0x00, 0x03, 0x07, 0x01, 0x01
        /*0010*/ 	.byte	0x02, 0x03, 0x00, 0x00, 0x02, 0x06, 0x01, 0x00, 0x04, 0x0b, 0x08, 0x00, 0x01, 0x00, 0x00, 0x00
        /*0020*/ 	.byte	0x00, 0x00, 0x00, 0x00


//--------------------- .nv.info._Z12simulate_gbmPfS_ffffii --------------------------
	.section	.nv.info._Z12simulate_gbmPfS_ffffii,"",@"SHT_CUDA_INFO"
	.sectionflags	@""
	.align	4


	//----- nvinfo : EIATTR_CUDA_API_VERSION
	.align		4
        /*0000*/ 	.byte	0x04, 0x37
        /*0002*/ 	.short	(.L_20 - .L_19)
.L_19:
        /*0004*/ 	.word	0x00000082


	//----- nvinfo : EIATTR_KPARAM_INFO
	.align		4
.L_20:
        /*0008*/ 	.byte	0x04, 0x17
        /*000a*/ 	.short	(.L_22 - .L_21)
.L_21:
        /*000c*/ 	.word	0x00000000
        /*0010*/ 	.short	0x0007
        /*0012*/ 	.short	0x0024
        /*0014*/ 	.byte	0x00, 0xf0, 0x11, 0x00


	//----- nvinfo : EIATTR_KPARAM_INFO
	.align		4
.L_22:
        /*0018*/ 	.byte	0x04, 0x17
        /*001a*/ 	.short	(.L_24 - .L_23)
.L_23:
        /*001c*/ 	.word	0x00000000
        /*0020*/ 	.short	0x0006
        /*0022*/ 	.short	0x0020
        /*0024*/ 	.byte	0x00, 0xf0, 0x11, 0x00


	//----- nvinfo : EIATTR_KPARAM_INFO
	.align		4
.L_24:
        /*0028*/ 	.byte	0x04, 0x17
        /*002a*/ 	.short	(.L_26 - .L_25)
.L_25:
        /*002c*/ 	.word	0x00000000
        /*0030*/ 	.short	0x0005
        /*0032*/ 	.short	0x001c
        /*0034*/ 	.byte	0x00, 0xf0, 0x11, 0x00


	//----- nvinfo : EIATTR_KPARAM_INFO
	.align		4
.L_26:
        /*0038*/ 	.byte	0x04, 0x17
        /*003a*/ 	.short	(.L_28 - .L_27)
.L_27:
        /*003c*/ 	.word	0x00000000
        /*0040*/ 	.short	0x0004
        /*0042*/ 	.short	0x0018
        /*0044*/ 	.byte	0x00, 0xf0, 0x11, 0x00


	//----- nvinfo : EIATTR_KPARAM_INFO
	.align		4
.L_28:
        /*0048*/ 	.byte	0x04, 0x17
        /*004a*/ 	.short	(.L_30 - .L_29)
.L_29:
        /*004c*/ 	.word	0x00000000
        /*0050*/ 	.short	0x0003
        /*0052*/ 	.short	0x0014
        /*0054*/ 	.byte	0x00, 0xf0, 0x11, 0x00


	//----- nvinfo : EIATTR_KPARAM_INFO
	.align		4
.L_30:
        /*0058*/ 	.byte	0x04, 0x17
        /*005a*/ 	.short	(.L_32 - .L_31)
.L_31:
        /*005c*/ 	.word	0x00000000
        /*0060*/ 	.short	0x0002
        /*0062*/ 	.short	0x0010
        /*0064*/ 	.byte	0x00, 0xf0, 0x11, 0x00


	//----- nvinfo : EIATTR_KPARAM_INFO
	.align		4
.L_32:
        /*0068*/ 	.byte	0x04, 0x17
        /*006a*/ 	.short	(.L_34 - .L_33)
.L_33:
        /*006c*/ 	.word	0x00000000
        /*0070*/ 	.short	0x0001
        /*0072*/ 	.short	0x0008
        /*0074*/ 	.byte	0x00, 0xf5, 0x21, 0x00


	//----- nvinfo : EIATTR_KPARAM_INFO
	.align		4
.L_34:
        /*0078*/ 	.byte	0x04, 0x17
        /*007a*/ 	.short	(.L_36 - .L_35)
.L_35:
        /*007c*/ 	.word	0x00000000
        /*0080*/ 	.short	0x0000
        /*0082*/ 	.short	0x0000
        /*0084*/ 	.byte	0x00, 0xf5, 0x21, 0x00


	//----- nvinfo : EIATTR_SPARSE_MMA_MASK
	.align		4
.L_36:
        /*0088*/ 	.byte	0x03, 0x50
        /*008a*/ 	.short	0x0000


	//----- nvinfo : EIATTR_MAXREG_COUNT
	.align		4
        /*008c*/ 	.byte	0x03, 0x1b
        /*008e*/ 	.short	0x00ff


	//----- nvinfo : EIATTR_MERCURY_ISA_VERSION
	.align		4
        /*0090*/ 	.byte	0x03, 0x5f
        /*0092*/ 	.short	0x0101


	//----- nvinfo : EIATTR_VRC_CTA_INIT_COUNT
	.align		4
        /*0094*/ 	.byte	0x02, 0x4a
	.zero		1
	.zero		1


	//----- nvinfo : EIATTR_EXIT_INSTR_OFFSETS
	.align		4
        /*0098*/ 	.byte	0x04, 0x1c
        /*009a*/ 	.short	(.L_38 - .L_37)


	//   ....[0]....
.L_37:
        /*009c*/ 	.word	0x00000080


	//   ....[1]....
        /*00a0*/ 	.word	0x00002870


	//   ....[2]....
        /*00a4*/ 	.word	0x000034e0


	//   ....[3]....
        /*00a8*/ 	.word	0x00003d20


	//   ....[4]....
        /*00ac*/ 	.word	0x00004240


	//----- nvinfo : EIATTR_CRS_STACK_SIZE
	.align		4
.L_38:
        /*00b0*/ 	.byte	0x04, 0x1e
        /*00b2*/ 	.short	(.L_40 - .L_39)
.L_39:
        /*00b4*/ 	.word	0x00000000


	//----- nvinfo : EIATTR_CBANK_PARAM_SIZE
	.align		4
.L_40:
        /*00b8*/ 	.byte	0x03, 0x19
        /*00ba*/ 	.short	0x0028


	//----- nvinfo : EIATTR_PARAM_CBANK
	.align		4
        /*00bc*/ 	.byte	0x04, 0x0a
        /*00be*/ 	.short	(.L_42 - .L_41)
	.align		4
.L_41:
        /*00c0*/ 	.word	index@(.nv.constant0._Z12simulate_gbmPfS_ffffii)
        /*00c4*/ 	.short	0x0380
        /*00c6*/ 	.short	0x0028


	//----- nvinfo : EIATTR_SW_WAR
	.align		4
.L_42:
        /*00c8*/ 	.byte	0x04, 0x36
        /*00ca*/ 	.short	(.L_44 - .L_43)
.L_43:
        /*00cc*/ 	.word	0x00000008
.L_44:


//--------------------- .nv.callgraph             --------------------------
	.section	.nv.callgraph,"",@"SHT_CUDA_CALLGRAPH"
	.align	4
	.sectionentsize	8
	.align		4
        /*0000*/ 	.word	0x00000000
	.align		4
        /*0004*/ 	.word	0xffffffff
	.align		4
        /*0008*/ 	.word	0x00000000
	.align		4
        /*000c*/ 	.word	0xfffffffe
	.align		4
        /*0010*/ 	.word	0x00000000
	.align		4
        /*0014*/ 	.word	0xfffffffd
	.align		4
        /*0018*/ 	.word	0x00000000
	.align		4
        /*001c*/ 	.word	0xfffffffc


//--------------------- .nv.constant4             --------------------------
	.section	.nv.constant4,"a",@progbits
	.align	8
	.align		8
.nv.constant4:
        /*0000*/ 	.dword	precalc_xorwow_matrix
	.align		8
        /*0008*/ 	.dword	precalc_xorwow_offset_matrix
	.align		8
        /*0010*/ 	.dword	mrg32k3aM1
	.align		8
        /*0018*/ 	.dword	mrg32k3aM2
	.align		8
        /*0020*/ 	.dword	mrg32k3aM1SubSeq
	.align		8
        /*0028*/ 	.dword	mrg32k3aM2SubSeq
	.align		8
        /*0030*/ 	.dword	mrg32k3aM1Seq
	.align		8
        /*0038*/ 	.dword	mrg32k3aM2Seq


//--------------------- .nv.constant3             --------------------------
	.section	.nv.constant3,"a",@progbits
	.align	8
.nv.constant3:
	.type		__cr_lgamma_table,@object
	.size		__cr_lgamma_table,(.L_8 - __cr_lgamma_table)
__cr_lgamma_table:
        /*0000*/ 	.byte	0x00, 0x00, 0x00, 0x00, 0x00, 0x00, 0x00, 0x00, 0x00, 0x00, 0x00, 0x00, 0x00, 0x00, 0x00, 0x00
        /*0010*/ 	.byte	0xef, 0x39, 0xfa, 0xfe, 0x42, 0x2e, 0xe6, 0x3f, 0x02, 0x20, 0x2a, 0xfa, 0x0b, 0xab, 0xfc, 0x3f
        /*0020*/ 	.byte	0xf9, 0x2c, 0x92, 0x7c, 0xa7, 0x6c, 0x09, 0x40, 0xc9, 0x79, 0x44, 0x3c, 0x64, 0x26, 0x13, 0x40
        /*0030*/ 	.byte	0xca, 0x01, 0xcf, 0x3a, 0x27, 0x51, 0x1a, 0x40, 0x30, 0xcc, 0x2d, 0xf3, 0xe1, 0x0c, 0x21, 0x40
        /*0040*/ 	.byte	0x0d, 0xb7, 0xfc, 0x82, 0x8e, 0x35, 0x25, 0x40
.L_8:


//--------------------- .text._Z12simulate_gbmPfS_ffffii --------------------------
	.section	.text._Z12simulate_gbmPfS_ffffii,"ax",@progbits
	.align	128
.text._Z12simulate_gbmPfS_ffffii:
        .type           _Z12simulate_gbmPfS_ffffii,@function
        .size           _Z12simulate_gbmPfS_ffffii,(.L_x_40 - _Z12simulate_gbmPfS_ffffii)
        .other          _Z12simulate_gbmPfS_ffffii,@"STO_CUDA_ENTRY STV_DEFAULT"
_Z12simulate_gbmPfS_ffffii:
[----:B------:R-:W0:Y:S01]  /*0000*/  LDC R1, c[0x0][0x37c] ;  /* 0x0000df00ff017b82 */ /* 0x000e220000000800 */
[----:B------:R-:W1:Y:S07]  /*0010*/  S2R R0, SR_TID.X ;  /* 0x0000000000007919 */ /* 0x000e6e0000002100 */
[----:B------:R-:W1:Y:S01]  /*0020*/  S2UR UR4, SR_CTAID.X ;  /* 0x00000000000479c3 */ /* 0x000e620000002500 */
[----:B------:R-:W2:Y:S01]  /*0030*/  LDCU UR5, c[0x0][0x3a4] ;  /* 0x00007480ff0577ac */ /* 0x000ea20008000800 */
[----:B0-----:R-:W-:-:S06]  /*0040*/  VIADD R1, R1, 0xffffffd0 ;  /* 0xffffffd001017836 */ /* 0x001fcc0000000000 */
[----:B------:R-:W1:Y:S02]  /*0050*/  LDC R13, c[0x0][0x360] ;  /* 0x0000d800ff0d7b82 */ /* 0x000e640000000800 */
[----:B-1----:R-:W-:-:S05]  /*0060*/  IMAD R13, R13, UR4, R0 ;  /* 0x000000040d0d7c24 */ /* 0x002fca000f8e0200 */
[----:B--2---:R-:W-:-:S13]  /*0070*/  ISETP.GE.AND P0, PT, R13, UR5, PT ;  /* 0x000000050d007c0c */ /* 0x004fda000bf06270 */
[----:B------:R-:W-:Y:S05]  /*0080*/  @P0 EXIT ;  /* 0x000000000000094d */ /* 0x000fea0003800000 */
[----:B------:R-:W-:Y:S01]  /*0090*/  IMAD.MOV.U32 R6, RZ, RZ, -0x645efb8 ;  /* 0xf9ba1048ff067424 */ /* 0x000fe200078e00ff */
[----:B------:R-:W-:Y:S01]  /*00a0*/  ISETP.NE.AND P0, PT, R13, RZ, PT ;  /* 0x000000ff0d00720c */ /* 0x000fe20003f05270 */
[----:B------:R-:W-:Y:S01]  /*00b0*/  IMAD.MOV.U32 R7, RZ, RZ, 0x271f0145 ;  /* 0x271f0145ff077424 */ /* 0x000fe200078e00ff */
[----:B------:R-:W0:Y:S01]  /*00c0*/  LDCU.64 UR6, c[0x0][0x358] ;  /* 0x00006b00ff0677ac */ /* 0x000e220008000a00 */
[----:B------:R-:W-:Y:S01]  /*00d0*/  IMAD.MOV.U32 R8, RZ, RZ, 0xa5961d5 ;  /* 0x0a5961d5ff087424 */ /* 0x000fe200078e00ff */
[----:B------:R-:W-:Y:S01]  /*00e0*/  BSSY.RECONVERGENT B0, `(.L_x_0) ;  /* 0x0000262000007945 */ /* 0x000fe20003800200 */
[----:B------:R-:W-:Y:S01]  /*00f0*/  IMAD.MOV.U32 R9, RZ, RZ, -0x75bd8fc ;  /* 0xf8a42704ff097424 */ /* 0x000fe200078e00ff */
[----:B------:R1:W-:Y:S01]  /*0100*/  STL.64 [R1], R6 ;  /* 0x0000000601007387 */ /* 0x0003e20000100a00 */
[----:B------:R-:W-:Y:S02]  /*0110*/  IMAD.MOV.U32 R10, RZ, RZ, -0x23270784 ;  /* 0xdcd8f87cff0a7424 */ /* 0x000fe400078e00ff */
[----:B------:R-:W-:Y:S01]  /*0120*/  IMAD.MOV.U32 R11, RZ, RZ, 0x201b7349 ;  /* 0x201b7349ff0b7424 */ /* 0x000fe200078e00ff */
[----:B------:R1:W-:Y:S01]  /*0130*/  STL.64 [R1+0x8], R8 ;  /* 0x0000080801007387 */ /* 0x0003e20000100a00 */
[----:B------:R-:W-:-:S02]  /*0140*/  IMAD.MOV.U32 R0, RZ, RZ, 0x271f0145 ;  /* 0x271f0145ff007424 */ /* 0x000fc400078e00ff */
[----:B------:R-:W-:Y:S01]  /*0150*/  IMAD.MOV.U32 R3, RZ, RZ, -0x75bd8fc ;  /* 0xf8a42704ff037424 */ /* 0x000fe200078e00ff */
[----:B------:R1:W-:Y:S01]  /*0160*/  STL.64 [R1+0x10], R10 ;  /* 0x0000100a01007387 */ /* 0x0003e20000100a00 */
[----:B------:R-:W-:Y:S02]  /*0170*/  IMAD.MOV.U32 R2, RZ, RZ, 0xa5961d5 ;  /* 0x0a5961d5ff027424 */ /* 0x000fe400078e00ff */
[----:B------:R-:W-:Y:S02]  /*0180*/  IMAD.MOV.U32 R5, RZ, RZ, 0x201b7349 ;  /* 0x201b7349ff057424 */ /* 0x000fe400078e00ff */
[----:B------:R-:W-:Y:S01]  /*0190*/  IMAD.MOV.U32 R4, RZ, RZ, -0x23270784 ;  /* 0xdcd8f87cff047424 */ /* 0x000fe200078e00ff */
[----:B0-----:R-:W-:Y:S06]  /*01a0*/  @!P0 BRA `(.L_x_1) ;  /* 0x0000002400548947 */ /* 0x001fec0003800000 */
[--C-:B-1----:R-:W-:Y:S01]  /*01b0*/  SHF.R.S32.HI R10, RZ, 0x1f, R13.reuse ;  /* 0x0000001fff0a7819 */ /* 0x102fe2000001140d */
[----:B------:R-:W-:Y:S02]  /*01c0*/  IMAD.MOV.U32 R11, RZ, RZ, R13 ;  /* 0x000000ffff0b7224 */ /* 0x000fe400078e000d */
[----:B------:R-:W-:Y:S02]  /*01d0*/  IMAD.MOV.U32 R12, RZ, RZ, RZ ;  /* 0x000000ffff0c7224 */ /* 0x000fe400078e00ff */
[----:B------:R-:W-:Y:S02]  /*01e0*/  IMAD.MOV.U32 R0, RZ, RZ, 0x271f0145 ;  /* 0x271f0145ff007424 */ /* 0x000fe400078e00ff */
[----:B------:R-:W-:Y:S02]  /*01f0*/  IMAD.MOV.U32 R2, RZ, RZ, 0xa5961d5 ;  /* 0x0a5961d5ff027424 */ /* 0x000fe400078e00ff */
[----:B------:R-:W-:Y:S02]  /*0200*/  IMAD.MOV.U32 R3, RZ, RZ, -0x75bd8fc ;  /* 0xf8a42704ff037424 */ /* 0x000fe400078e00ff */
[----:B------:R-:W-:-:S02]  /*0210*/  IMAD.MOV.U32 R4, RZ, RZ, -0x23270784 ;  /* 0xdcd8f87cff047424 */ /* 0x000fc400078e00ff */
[----:B------:R-:W-:-:S07]  /*0220*/  IMAD.MOV.U32 R5, RZ, RZ, 0x201b7349 ;  /* 0x201b7349ff057424 */ /* 0x000fce00078e00ff */
.L_x_10:
[----:B------:R-:W-:Y:S01]  /*0230*/  LOP3.LUT R19, R11, 0x3, RZ, 0xc0, !PT ;  /* 0x000000030b137812 */ /* 0x000fe200078ec0ff */
[----:B------:R-:W-:Y:S03]  /*0240*/  BSSY.RECONVERGENT B1, `(.L_x_2) ;  /* 0x0000245000017945 */ /* 0x000fe60003800200 */
[----:B------:R-:W-:-:S04]  /*0250*/  ISETP.NE.U32.AND P0, PT, R19, RZ, PT ;  /* 0x000000ff1300720c */ /* 0x000fc80003f05070 */
[----:B------:R-:W-:-:S13]  /*0260*/  ISETP.NE.AND.EX P0, PT, RZ, RZ, PT, P0 ;  /* 0x000000ffff00720c */ /* 0x000fda0003f05300 */
[----:B012---:R-:W-:Y:S05]  /*0270*/  @!P0 BRA `(.L_x_3) ;  /* 0x0000002400048947 */ /* 0x007fea0003800000 */
[----:B------:R-:W0:Y:S01]  /*0280*/  LDC.64 R6, c[0x4][RZ] ;  /* 0x01000000ff067b82 */ /* 0x000e220000000a00 */
[----:B------:R-:W-:Y:S01]  /*0290*/  IMAD.MOV.U32 R0, RZ, RZ, RZ ;  /* 0x000000ffff007224 */ /* 0x000fe200078e00ff */
[----:B------:R-:W-:Y:S01]  /*02a0*/  CS2R R4, SRZ ;  /* 0x0000000000047805 */ /* 0x000fe2000001ff00 */
[----:B------:R-:W-:Y:S01]  /*02b0*/  IMAD.MOV.U32 R14, RZ, RZ, RZ ;  /* 0x000000ffff0e7224 */ /* 0x000fe200078e00ff */
[----:B------:R-:W-:Y:S01]  /*02c0*/  CS2R R2, SRZ ;  /* 0x0000000000027805 */ /* 0x000fe2000001ff00 */
[----:B0-----:R-:W-:-:S07]  /*02d0*/  IMAD.WIDE.U32 R6, R12, 0xc80, R6 ;  /* 0x00000c800c067825 */ /* 0x001fce00078e0006 */
.L_x_5:
[----:B------:R-:W-:-:S06]  /*02e0*/  IMAD R15, R14, 0x4, R1 ;  /* 0x000000040e0f7824 */ /* 0x000fcc00078e0201 */
[----:B------:R-:W5:Y:S01]  /*02f0*/  LDL R15, [R15+0x4] ;  /* 0x000004000f0f7983 */ /* 0x000f620000100800 */
[----:B------:R-:W-:Y:S01]  /*0300*/  IMAD.SHL.U32 R16, R14, 0x20, RZ ;  /* 0x000000200e107824 */ /* 0x000fe200078e00ff */
[----:B------:R-:W-:-:S06]  /*0310*/  UMOV UR4, URZ ;  /* 0x000000ff00047c82 */ /* 0x000fcc0008000000 */
.L_x_4:
[----:B-----5:R-:W-:Y:S01]  /*0320*/  SHF.R.U32.HI R20, RZ, UR4, R15 ;  /* 0x00000004ff147c19 */ /* 0x020fe2000801160f */
[----:B------:R-:W-:-:S03]  /*0330*/  VIADD R8, R16, UR4 ;  /* 0x0000000410087c36 */ /* 0x000fc60008000000 */
[----:B------:R-:W-:-:S04]  /*0340*/  LOP3.LUT R9, R20, 0x1, RZ, 0xc0, !PT ;  /* 0x0000000114097812 */ /* 0x000fc800078ec0ff */
[----:B------:R-:W-:Y:S01]  /*0350*/  ISETP.NE.U32.AND P0, PT, R9, 0x1, PT ;  /* 0x000000010900780c */ /* 0x000fe20003f05070 */
[----:B------:R-:W-:-:S03]  /*0360*/  IMAD R9, R8, 0x5, RZ ;  /* 0x0000000508097824 */ /* 0x000fc600078e02ff */
[----:B------:R-:W-:Y:S01]  /*0370*/  R2P PR, R20, 0x7e ;  /* 0x0000007e14007804 */ /* 0x000fe20000000000 */
[----:B------:R-:W-:-:S08]  /*0380*/  IMAD.WIDE.U32 R8, R9, 0x4, R6 ;  /* 0x0000000409087825 */ /* 0x000fd000078e0006 */
[----:B------:R-:W2:Y:S04]  /*0390*/  @!P0 LDG.E R17, desc[UR6][R8.64] ;  /* 0x0000000608118981 */ /* 0x000ea8000c1e1900 */
[----:B------:R-:W3:Y:S04]  /*03a0*/  @!P0 LDG.E R18, desc[UR6][R8.64+0x10] ;  /* 0x0000100608128981 */ /* 0x000ee8000c1e1900 */
[----:B------:R-:W4:Y:S04]  /*03b0*/  @P1 LDG.E R21, desc[UR6][R8.64+0x14] ;  /* 0x0000140608151981 */ /* 0x000f28000c1e1900 */
[----:B------:R-:W4:Y:S04]  /*03c0*/  @P2 LDG.E R23, desc[UR6][R8.64+0x28] ;  /* 0x0000280608172981 */ /* 0x000f28000c1e1900 */
[----:B------:R-:W4:Y:S04]  /*03d0*/  @P1 LDG.E R22, desc[UR6][R8.64+0x24] ;  /* 0x0000240608161981 */ /* 0x000f28000c1e1900 */
[----:B------:R-:W4:Y:S04]  /*03e0*/  @P2 LDG.E R24, desc[UR6][R8.64+0x38] ;  /* 0x0000380608182981 */ /* 0x000f28000c1e1900 */
[----:B------:R-:W4:Y:S04]  /*03f0*/  @P3 LDG.E R25, desc[UR6][R8.64+0x3c] ;  /* 0x00003c0608193981 */ /* 0x000f28000c1e1900 */
[----:B------:R-:W4:Y:S01]  /*0400*/  @P4 LDG.E R27, desc[UR6][R8.64+0x50] ;  /* 0x00005006081b4981 */ /* 0x000f22000c1e1900 */
[----:B--2---:R-:W-:-:S03]  /*0410*/  @!P0 LOP3.LUT R0, R0, R17, RZ, 0x3c, !PT ;  /* 0x0000001100008212 */ /* 0x004fc600078e3cff */
[----:B------:R-:W2:Y:S01]  /*0420*/  @!P0 LDG.E R17, desc[UR6][R8.64+0x4] ;  /* 0x0000040608118981 */ /* 0x000ea2000c1e1900 */
[----:B---3--:R-:W-:-:S03]  /*0430*/  @!P0 LOP3.LUT R5, R5, R18, RZ, 0x3c, !PT ;  /* 0x0000001205058212 */ /* 0x008fc600078e3cff */
[----:B------:R-:W3:Y:S01]  /*0440*/  @!P0 LDG.E R18, desc[UR6][R8.64+0x8] ;  /* 0x0000080608128981 */ /* 0x000ee2000c1e1900 */
[----:B----4-:R-:W-:-:S03]  /*0450*/  @P1 LOP3.LUT R0, R0, R21, RZ, 0x3c, !PT ;  /* 0x0000001500001212 */ /* 0x010fc600078e3cff */
[----:B------:R-:W4:Y:S01]  /*0460*/  @!P0 LDG.E R21, desc[UR6][R8.64+0xc] ;  /* 0x00000c0608158981 */ /* 0x000f22000c1e1900 */
[----:B------:R-:W-:-:S03]  /*0470*/  @P2 LOP3.LUT R0, R0, R23, RZ, 0x3c, !PT ;  /* 0x0000001700002212 */ /* 0x000fc600078e3cff */
[----:B------:R-:W4:Y:S01]  /*0480*/  @P1 LDG.E R23, desc[UR6][R8.64+0x18] ;  /* 0x0000180608171981 */ /* 0x000f22000c1e1900 */
[----:B------:R-:W-:-:S03]  /*0490*/  @P1 LOP3.LUT R5, R5, R22, RZ, 0x3c, !PT ;  /* 0x0000001605051212 */ /* 0x000fc600078e3cff */
[----:B------:R-:W4:Y:S01]  /*04a0*/  @P2 LDG.E R22, desc[UR6][R8.64+0x30] ;  /* 0x0000300608162981 */ /* 0x000f22000c1e1900 */
[----:B--2---:R-:W-:-:S03]  /*04b0*/  @!P0 LOP3.LUT R2, R2, R17, RZ, 0x3c, !PT ;  /* 0x0000001102028212 */ /* 0x004fc600078e3cff */
[----:B------:R-:W2:Y:S01]  /*04c0*/  @P1 LDG.E R17, desc[UR6][R8.64+0x20] ;  /* 0x0000200608111981 */ /* 0x000ea2000c1e1900 */
[----:B---3--:R-:W-:-:S03]  /*04d0*/  @!P0 LOP3.LUT R3, R3, R18, RZ, 0x3c, !PT ;  /* 0x0000001203038212 */ /* 0x008fc600078e3cff */
[----:B------:R-:W3:Y:S01]  /*04e0*/  @P1 LDG.E R18, desc[UR6][R8.64+0x1c] ;  /* 0x00001c0608121981 */ /* 0x000ee2000c1e1900 */
[----:B----4-:R-:W-:-:S03]  /*04f0*/  @!P0 LOP3.LUT R4, R4, R21, RZ, 0x3c, !PT ;  /* 0x0000001504048212 */ /* 0x010fc600078e3cff */
[----:B------:R-:W4:Y:S01]  /*0500*/  @P2 LDG.E R21, desc[UR6][R8.64+0x2c] ;  /* 0x00002c0608152981 */ /* 0x000f22000c1e1900 */
[----:B------:R-:W-:-:S03]  /*0510*/  @P1 LOP3.LUT R2, R2, R23, RZ, 0x3c, !PT ;  /* 0x0000001702021212 */ /* 0x000fc600078e3cff */
[----:B------:R-:W4:Y:S01]  /*0520*/  @P2 LDG.E R23, desc[UR6][R8.64+0x34] ;  /* 0x0000340608172981 */ /* 0x000f22000c1e1900 */
[----:B------:R-:W-:-:S03]  /*0530*/  @P2 LOP3.LUT R5, R5, R24, RZ, 0x3c, !PT ;  /* 0x0000001805052212 */ /* 0x000fc600078e3cff */
[----:B------:R-:W4:Y:S01]  /*0540*/  @P3 LDG.E R24, desc[UR6][R8.64+0x4c] ;  /* 0x00004c0608183981 */ /* 0x000f22000c1e1900 */
[----:B------:R-:W-:-:S03]  /*0550*/  @P3 LOP3.LUT R0, R0, R25, RZ, 0x3c, !PT ;  /* 0x0000001900003212 */ /* 0x000fc600078e3cff */
[----:B------:R-:W4:Y:S01]  /*0560*/  @P5 LDG.E R25, desc[UR6][R8.64+0x64] ;  /* 0x0000640608195981 */ /* 0x000f22000c1e1900 */
[----:B--2---:R-:W-:-:S03]  /*0570*/  @P1 LOP3.LUT R4, R4, R17, RZ, 0x3c, !PT ;  /* 0x0000001104041212 */ /* 0x004fc600078e3cff */
[----:B------:R-:W2:Y:S01]  /*0580*/  @P3 LDG.E R17, desc[UR6][R8.64+0x40] ;  /* 0x0000400608113981 */ /* 0x000ea2000c1e1900 */
[----:B---3--:R-:W-:-:S03]  /*0590*/  @P1 LOP3.LUT R3, R3, R18, RZ, 0x3c, !PT ;  /* 0x0000001203031212 */ /* 0x008fc600078e3cff */
[----:B------:R-:W3:Y:S01]  /*05a0*/  @P3 LDG.E R18, desc[UR6][R8.64+0x44] ;  /* 0x0000440608123981 */ /* 0x000ee2000c1e1900 */
[----:B------:R-:W-:-:S03]  /*05b0*/  @P2 LOP3.LUT R3, R3, R22, RZ, 0x3c, !PT ;  /* 0x0000001603032212 */ /* 0x000fc600078e3cff */
[----:B------:R-:W3:Y:S01]  /*05c0*/  @P4 LDG.E R22, desc[UR6][R8.64+0x58] ;  /* 0x0000580608164981 */ /* 0x000ee2000c1e1900 */
[----:B----4-:R-:W-:Y:S02]  /*05d0*/  @P2 LOP3.LUT R2, R2, R21, RZ, 0x3c, !PT ;  /* 0x0000001502022212 */ /* 0x010fe400078e3cff */
[----:B------:R-:W-:Y:S01]  /*05e0*/  @P2 LOP3.LUT R4, R4, R23, RZ, 0x3c, !PT ;  /* 0x0000001704042212 */ /* 0x000fe200078e3cff */
[----:B------:R-:W4:Y:S04]  /*05f0*/  @P3 LDG.E R21, desc[UR6][R8.64+0x48] ;  /* 0x0000480608153981 */ /* 0x000f28000c1e1900 */
[----:B------:R-:W4:Y:S01]  /*0600*/  @P4 LDG.E R23, desc[UR6][R8.64+0x54] ;  /* 0x0000540608174981 */ /* 0x000f22000c1e1900 */
[----:B------:R-:W-:Y:S02]  /*0610*/  @P4 LOP3.LUT R0, R0, R27, RZ, 0x3c, !PT ;  /* 0x0000001b00004212 */ /* 0x000fe400078e3cff */
[----:B------:R-:W-:-:S02]  /*0620*/  @P3 LOP3.LUT R5, R5, R24, RZ, 0x3c, !PT ;  /* 0x0000001805053212 */ /* 0x000fc400078e3cff */
        /* <DEDUP_REMOVED lines=9> */
[----:B----4-:R-:W-:-:S03]  /*06c0*/  @P3 LOP3.LUT R4, R4, R21, RZ, 0x3c, !PT ;  /* 0x0000001504043212 */ /* 0x010fc600078e3cff */
[----:B------:R-:W4:Y:S01]  /*06d0*/  @P5 LDG.E R21, desc[UR6][R8.64+0x68] ;  /* 0x0000680608155981 */ /* 0x000f22000c1e1900 */
[----:B------:R-:W-:-:S03]  /*06e0*/  @P4 LOP3.LUT R2, R2, R23, RZ, 0x3c, !PT ;  /* 0x0000001702024212 */ /* 0x000fc600078e3cff */
[----:B------:R-:W4:Y:S01]  /*06f0*/  @P5 LDG.E R23, desc[UR6][R8.64+0x70] ;  /* 0x0000700608175981 */ /* 0x000f22000c1e1900 */
[----:B------:R-:W-:Y:S02]  /*0700*/  LOP3.LUT P0, RZ, R20, 0x80, RZ, 0xc0, !PT ;  /* 0x0000008014ff7812 */ /* 0x000fe4000780c0ff */
[----:B------:R-:W-:Y:S02]  /*0710*/  @P4 LOP3.LUT R5, R5, R24, RZ, 0x3c, !PT ;  /* 0x0000001805054212 */ /* 0x000fe400078e3cff */
[----:B------:R-:W-:Y:S02]  /*0720*/  @P6 LOP3.LUT R0, R0, R25, RZ, 0x3c, !PT ;  /* 0x0000001900006212 */ /* 0x000fe400078e3cff */
[----:B------:R-:W4:Y:S07]  /*0730*/  @P6 LDG.E R25, desc[UR6][R8.64+0x7c] ;  /* 0x00007c0608196981 */ /* 0x000f2e000c1e1900 */
[----:B------:R-:W4:Y:S04]  /*0740*/  @P0 LDG.E R27, desc[UR6][R8.64+0x8c] ;  /* 0x00008c06081b0981 */ /* 0x000f28000c1e1900 */
[----:B------:R-:W4:Y:S04]  /*0750*/  @P0 LDG.E R24, desc[UR6][R8.64+0x94] ;  /* 0x0000940608180981 */ /* 0x000f28000c1e1900 */
        /* <DEDUP_REMOVED lines=11> */
[----:B------:R-:W-:Y:S02]  /*0810*/  @P6 LOP3.LUT R2, R2, R25, RZ, 0x3c, !PT ;  /* 0x0000001902026212 */ /* 0x000fe400078e3cff */
[----:B------:R-:W-:Y:S02]  /*0820*/  @P0 LOP3.LUT R0, R0, R27, RZ, 0x3c, !PT ;  /* 0x0000001b00000212 */ /* 0x000fe400078e3cff */
[----:B--2---:R-:W-:Y:S02]  /*0830*/  @P6 LOP3.LUT R4, R4, R17, RZ, 0x3c, !PT ;  /* 0x0000001104046212 */ /* 0x004fe400078e3cff */
[----:B---3--:R-:W-:Y:S02]  /*0840*/  @P6 LOP3.LUT R3, R3, R18, RZ, 0x3c, !PT ;  /* 0x0000001203036212 */ /* 0x008fe400078e3cff */
[----:B------:R-:W-:Y:S02]  /*0850*/  @P6 LOP3.LUT R5, R5, R22, RZ, 0x3c, !PT ;  /* 0x0000001605056212 */ /* 0x000fe400078e3cff */
[----:B------:R-:W-:-:S02]  /*0860*/  @P0 LOP3.LUT R3, R3, R24, RZ, 0x3c, !PT ;  /* 0x0000001803030212 */ /* 0x000fc400078e3cff */
[----:B----4-:R-:W-:Y:S02]  /*0870*/  @P0 LOP3.LUT R2, R2, R21, RZ, 0x3c, !PT ;  /* 0x0000001502020212 */ /* 0x010fe400078e3cff */
[----:B------:R-:W-:Y:S02]  /*0880*/  @P0 LOP3.LUT R5, R5, R26, RZ, 0x3c, !PT ;  /* 0x0000001a05050212 */ /* 0x000fe400078e3cff */
[----:B------:R-:W-:Y:S02]  /*0890*/  @P0 LOP3.LUT R4, R4, R23, RZ, 0x3c, !PT ;  /* 0x0000001704040212 */ /* 0x000fe400078e3cff */
[----:B------:R-:W-:-:S13]  /*08a0*/  R2P PR, R20.B1, 0x7f ;  /* 0x0000007f14007804 */ /* 0x000fda0000001000 */
[----:B------:R-:W2:Y:S04]  /*08b0*/  @P0 LDG.E R17, desc[UR6][R8.64+0xa0] ;  /* 0x0000a00608110981 */ /* 0x000ea8000c1e1900 */
[----:B------:R-:W3:Y:S04]  /*08c0*/  @P1 LDG.E R23, desc[UR6][R8.64+0xb4] ;  /* 0x0000b40608171981 */ /* 0x000ee8000c1e1900 */
[----:B------:R-:W4:Y:S04]  /*08d0*/  @P0 LDG.E R21, desc[UR6][R8.64+0xa4] ;  /* 0x0000a40608150981 */ /* 0x000f28000c1e1900 */
[----:B------:R-:W4:Y:S04]  /*08e0*/  @P2 LDG.E R25, desc[UR6][R8.64+0xc8] ;  /* 0x0000c80608192981 */ /* 0x000f28000c1e1900 */
[----:B------:R-:W4:Y:S04]  /*08f0*/  @P3 LDG.E R27, desc[UR6][R8.64+0xdc] ;  /* 0x0000dc06081b3981 */ /* 0x000f28000c1e1900 */
[----:B------:R-:W4:Y:S04]  /*0900*/  @P0 LDG.E R18, desc[UR6][R8.64+0xa8] ;  /* 0x0000a80608120981 */ /* 0x000f28000c1e1900 */
[----:B------:R-:W4:Y:S04]  /*0910*/  @P0 LDG.E R22, desc[UR6][R8.64+0xb0] ;  /* 0x0000b00608160981 */ /* 0x000f28000c1e1900 */
[----:B------:R-:W4:Y:S04]  /*0920*/  @P4 LDG.E R29, desc[UR6][R8.64+0xf0] ;  /* 0x0000f006081d4981 */ /* 0x000f28000c1e1900 */
[----:B------:R-:W4:Y:S01]  /*0930*/  @P1 LDG.E R24, desc[UR6][R8.64+0xc4] ;  /* 0x0000c40608181981 */ /* 0x000f22000c1e1900 */
[----:B--2---:R-:W-:-:S03]  /*0940*/  @P0 LOP3.LUT R0, R0, R17, RZ, 0x3c, !PT ;  /* 0x0000001100000212 */ /* 0x004fc600078e3cff */
[----:B------:R-:W2:Y:S01]  /*0950*/  @P0 LDG.E R17, desc[UR6][R8.64+0xac] ;  /* 0x0000ac0608110981 */ /* 0x000ea2000c1e1900 */
[----:B---3--:R-:W-:-:S03]  /*0960*/  @P1 LOP3.LUT R0, R0, R23, RZ, 0x3c, !PT ;  /* 0x0000001700001212 */ /* 0x008fc600078e3cff */
[----:B------:R-:W3:Y:S01]  /*0970*/  @P1 LDG.E R23, desc[UR6][R8.64+0xc0] ;  /* 0x0000c00608171981 */ /* 0x000ee2000c1e1900 */
[----:B----4-:R-:W-:-:S03]  /*0980*/  @P0 LOP3.LUT R2, R2, R21, RZ, 0x3c, !PT ;  /* 0x0000001502020212 */ /* 0x010fc600078e3cff */
[----:B------:R-:W4:Y:S01]  /*0990*/  @P1 LDG.E R21, desc[UR6][R8.64+0xb8] ;  /* 0x0000b80608151981 */ /* 0x000f22000c1e1900 */
[----:B------:R-:W-:-:S03]  /*09a0*/  @P2 LOP3.LUT R0, R0, R25, RZ, 0x3c, !PT ;  /* 0x0000001900002212 */ /* 0x000fc600078e3cff */
[----:B------:R-:W4:Y:S01]  /*09b0*/  @P5 LDG.E R25, desc[UR6][R8.64+0x104] ;  /* 0x0001040608195981 */ /* 0x000f22000c1e1900 */
[----:B------:R-:W-:-:S03]  /*09c0*/  @P3 LOP3.LUT R0, R0, R27, RZ, 0x3c, !PT ;  /* 0x0000001b00003212 */ /* 0x000fc600078e3cff */
[----:B------:R-:W4:Y:S01]  /*09d0*/  @P6 LDG.E R27, desc[UR6][R8.64+0x118] ;  /* 0x00011806081b6981 */ /* 0x000f22000c1e1900 */
[----:B------:R-:W-:-:S03]  /*09e0*/  @P0 LOP3.LUT R3, R3, R18, RZ, 0x3c, !PT ;  /* 0x0000001203030212 */ /* 0x000fc600078e3cff */
[----:B------:R-:W4:Y:S01]  /*09f0*/  @P1 LDG.E R18, desc[UR6][R8.64+0xbc] ;  /* 0x0000bc0608121981 */ /* 0x000f22000c1e1900 */
[----:B------:R-:W-:-:S03]  /*0a00*/  @P0 LOP3.LUT R5, R5, R22, RZ, 0x3c, !PT ;  /* 0x0000001605050212 */ /* 0x000fc600078e3cff */
[----:B------:R-:W4:Y:S01]  /*0a10*/  @P2 LDG.E R22, desc[UR6][R8.64+0xd8] ;  /* 0x0000d80608162981 */ /* 0x000f22000c1e1900 */
[----:B------:R-:W-:Y:S02]  /*0a20*/  @P4 LOP3.LUT R0, R0, R29, RZ, 0x3c, !PT ;  /* 0x0000001d00004212 */ /* 0x000fe400078e3cff */
[----:B------:R-:W-:Y:S02]  /*0a30*/  @P1 LOP3.LUT R5, R5, R24, RZ, 0x3c, !PT ;  /* 0x0000001805051212 */ /* 0x000fe400078e3cff */
[----:B------:R-:W4:Y:S01]  /*0a40*/  @P3 LDG.E R24, desc[UR6][R8.64+0xe4] ;  /* 0x0000e40608183981 */ /* 0x000f22000c1e1900 */
[----:B--2---:R-:W-:-:S03]  /*0a50*/  @P0 LOP3.LUT R4, R4, R17, RZ, 0x3c, !PT ;  /* 0x0000001104040212 */ /* 0x004fc600078e3cff */
[----:B------:R-:W2:Y:S01]  /*0a60*/  @P2 LDG.E R17, desc[UR6][R8.64+0xcc] ;  /* 0x0000cc0608112981 */ /* 0x000ea2000c1e1900 */
[----:B------:R-:W-:Y:S02]  /*0a70*/  LOP3.LUT P0, RZ, R20, 0x8000, RZ, 0xc0, !PT ;  /* 0x0000800014ff7812 */ /* 0x000fe4000780c0ff */
[----:B---3--:R-:W-:Y:S01]  /*0a80*/  @P1 LOP3.LUT R4, R4, R23, RZ, 0x3c, !PT ;  /* 0x0000001704041212 */ /* 0x008fe200078e3cff */
[----:B------:R-:W3:Y:S01]  /*0a90*/  @P2 LDG.E R20, desc[UR6][R8.64+0xd0] ;  /* 0x0000d00608142981 */ /* 0x000ee2000c1e1900 */
[----:B----4-:R-:W-:-:S03]  /*0aa0*/  @P1 LOP3.LUT R2, R2, R21, RZ, 0x3c, !PT ;  /* 0x0000001502021212 */ /* 0x010fc600078e3cff */
[----:B------:R-:W4:Y:S04]  /*0ab0*/  @P2 LDG.E R21, desc[UR6][R8.64+0xd4] ;  /* 0x0000d40608152981 */ /* 0x000f28000c1e1900 */
[----:B------:R-:W4:Y:S01]  /*0ac0*/  @P3 LDG.E R23, desc[UR6][R8.64+0xe0] ;  /* 0x0000e00608173981 */ /* 0x000f22000c1e1900 */
[----:B------:R-:W-:-:S03]  /*0ad0*/  @P5 LOP3.LUT R0, R0, R25, RZ, 0x3c, !PT ;  /* 0x0000001900005212 */ /* 0x000fc600078e3cff */
[----:B------:R-:W4:Y:S01]  /*0ae0*/  @P3 LDG.E R25, desc[UR6][R8.64+0xe8] ;  /* 0x0000e80608193981 */ /* 0x000f22000c1e1900 */
[----:B------:R-:W-:-:S03]  /*0af0*/  @P1 LOP3.LUT R3, R3, R18, RZ, 0x3c, !PT ;  /* 0x0000001203031212 */ /* 0x000fc600078e3cff */
[----:B------:R-:W4:Y:S01]  /*0b00*/  @P3 LDG.E R18, desc[UR6][R8.64+0xec] ;  /* 0x0000ec0608123981 */ /* 0x000f22000c1e1900 */
[----:B------:R-:W-:-:S03]  /*0b10*/  @P2 LOP3.LUT R5, R5, R22, RZ, 0x3c, !PT ;  /* 0x0000001605052212 */ /* 0x000fc600078e3cff */
        /* <DEDUP_REMOVED lines=9> */
[----:B------:R-:W2:Y:S01]  /*0bb0*/  @P4 LDG.E R23, desc[UR6][R8.64+0xfc] ;  /* 0x0000fc0608174981 */ /* 0x000ea2000c1e1900 */
[----:B------:R-:W-:Y:S02]  /*0bc0*/  @P3 LOP3.LUT R3, R3, R24, RZ, 0x3c, !PT ;  /* 0x0000001803033212 */ /* 0x000fe400078e3cff */
[----:B------:R-:W-:Y:S01]  /*0bd0*/  @P3 LOP3.LUT R4, R4, R25, RZ, 0x3c, !PT ;  /* 0x0000001904043212 */ /* 0x000fe200078e3cff */
[----:B------:R-:W2:Y:S04]  /*0be0*/  @P5 LDG.E R24, desc[UR6][R8.64+0x10c] ;  /* 0x00010c0608185981 */ /* 0x000ea8000c1e1900 */
[----:B------:R-:W2:Y:S01]  /*0bf0*/  @P5 LDG.E R25, desc[UR6][R8.64+0x108] ;  /* 0x0001080608195981 */ /* 0x000ea2000c1e1900 */
[----:B------:R-:W-:-:S03]  /*0c00*/  @P3 LOP3.LUT R5, R5, R18, RZ, 0x3c, !PT ;  /* 0x0000001205053212 */ /* 0x000fc600078e3cff */
[----:B------:R-:W2:Y:S01]  /*0c10*/  @P5 LDG.E R18, desc[UR6][R8.64+0x114] ;  /* 0x0001140608125981 */ /* 0x000ea2000c1e1900 */
[----:B------:R-:W-:-:S03]  /*0c20*/  @P4 LOP3.LUT R5, R5, R22, RZ, 0x3c, !PT ;  /* 0x0000001605054212 */ /* 0x000fc600078e3cff */
[----:B------:R-:W2:Y:S01]  /*0c30*/  @P6 LDG.E R22, desc[UR6][R8.64+0x128] ;  /* 0x0001280608166981 */ /* 0x000ea2000c1e1900 */
[----:B------:R-:W-:-:S03]  /*0c40*/  @P6 LOP3.LUT R0, R0, R27, RZ, 0x3c, !PT ;  /* 0x0000001b00006212 */ /* 0x000fc600078e3cff */
[----:B------:R-:W2:Y:S01]  /*0c50*/  @P0 LDG.E R27, desc[UR6][R8.64+0x12c] ;  /* 0x00012c06081b0981 */ /* 0x000ea2000c1e1900 */
[----:B---3--:R-:W-:-:S03]  /*0c60*/  @P4 LOP3.LUT R3, R3, R20, RZ, 0x3c, !PT ;  /* 0x0000001403034212 */ /* 0x008fc600078e3cff */
[----:B------:R-:W3:Y:S01]  /*0c70*/  @P6 LDG.E R20, desc[UR6][R8.64+0x120] ;  /* 0x0001200608146981 */ /* 0x000ee2000c1e1900 */
[----:B----4-:R-:W-:-:S03]  /*0c80*/  @P4 LOP3.LUT R2, R2, R21, RZ, 0x3c, !PT ;  /* 0x0000001502024212 */ /* 0x010fc600078e3cff */
[----:B------:R-:W4:Y:S01]  /*0c90*/  @P6 LDG.E R21, desc[UR6][R8.64+0x11c] ;  /* 0x00011c0608156981 */ /* 0x000f22000c1e1900 */
[----:B--2---:R-:W-:-:S03]  /*0ca0*/  @P4 LOP3.LUT R4, R4, R23, RZ, 0x3c, !PT ;  /* 0x0000001704044212 */ /* 0x004fc600078e3cff */
[----:B------:R-:W2:Y:S01]  /*0cb0*/  @P6 LDG.E R23, desc[UR6][R8.64+0x124] ;  /* 0x0001240608176981 */ /* 0x000ea2000c1e1900 */
[----:B------:R-:W-:Y:S02]  /*0cc0*/  @P5 LOP3.LUT R3, R3, R24, RZ, 0x3c, !PT ;  /* 0x0000001803035212 */ /* 0x000fe400078e3cff */
[----:B------:R-:W-:Y:S01]  /*0cd0*/  @P5 LOP3.LUT R4, R4, R17, RZ, 0x3c, !PT ;  /* 0x0000001104045212 */ /* 0x000fe200078e3cff */
[----:B------:R-:W2:Y:S01]  /*0ce0*/  @P0 LDG.E R24, desc[UR6][R8.64+0x134] ;  /* 0x0001340608180981 */ /* 0x000ea2000c1e1900 */
[----:B------:R-:W-:-:S03]  /*0cf0*/  @P5 LOP3.LUT R2, R2, R25, RZ, 0x3c, !PT ;  /* 0x0000001902025212 */ /* 0x000fc600078e3cff */
[----:B------:R-:W2:Y:S04]  /*0d00*/  @P0 LDG.E R17, desc[UR6][R8.64+0x130] ;  /* 0x0001300608110981 */ /* 0x000ea8000c1e1900 */
[----:B------:R-:W2:Y:S01]  /*0d10*/  @P0 LDG.E R25, desc[UR6][R8.64+0x138] ;  /* 0x0001380608190981 */ /* 0x000ea2000c1e1900 */
[----:B------:R-:W-:Y:S01]  /*0d20*/  UIADD3 UR4, UPT, UPT, UR4, 0x10, URZ ;  /* 0x0000001004047890 */ /* 0x000fe2000fffe0ff */
[----:B------:R-:W-:-:S03]  /*0d30*/  @P5 LOP3.LUT R5, R5, R18, RZ, 0x3c, !PT ;  /* 0x0000001205055212 */ /* 0x000fc600078e3cff */
[----:B------:R-:W-:Y:S01]  /*0d40*/  UISETP.NE.AND UP0, UPT, UR4, 0x20, UPT ;  /* 0x000000200400788c */ /* 0x000fe2000bf05270 */
[----:B------:R-:W-:Y:S02]  /*0d50*/  @P6 LOP3.LUT R5, R5, R22, RZ, 0x3c, !PT ;  /* 0x0000001605056212 */ /* 0x000fe400078e3cff */
[----:B------:R-:W-:Y:S02]  /*0d60*/  @P0 LOP3.LUT R0, R0, R27, RZ, 0x3c, !PT ;  /* 0x0000001b00000212 */ /* 0x000fe400078e3cff */
[----:B------:R-:W-:Y:S02]  /*0d70*/  @P0 LOP3.LUT R5, R5, R26, RZ, 0x3c, !PT ;  /* 0x0000001a05050212 */ /* 0x000fe400078e3cff */
[----:B---3--:R-:W-:Y:S02]  /*0d80*/  @P6 LOP3.LUT R3, R3, R20, RZ, 0x3c, !PT ;  /* 0x0000001403036212 */ /* 0x008fe400078e3cff */
[----:B----4-:R-:W-:Y:S02]  /*0d90*/  @P6 LOP3.LUT R2, R2, R21, RZ, 0x3c, !PT ;  /* 0x0000001502026212 */ /* 0x010fe400078e3cff */
[----:B--2---:R-:W-:-:S02]  /*0da0*/  @P6 LOP3.LUT R4, R4, R23, RZ, 0x3c, !PT ;  /* 0x0000001704046212 */ /* 0x004fc400078e3cff */
[----:B------:R-:W-:Y:S02]  /*0db0*/  @P0 LOP3.LUT R3, R3, R24, RZ, 0x3c, !PT ;  /* 0x0000001803030212 */ /* 0x000fe400078e3cff */
[----:B------:R-:W-:Y:S02]  /*0dc0*/  @P0 LOP3.LUT R2, R2, R17, RZ, 0x3c, !PT ;  /* 0x0000001102020212 */ /* 0x000fe400078e3cff */
[----:B------:R-:W-:Y:S01]  /*0dd0*/  @P0 LOP3.LUT R4, R4, R25, RZ, 0x3c, !PT ;  /* 0x0000001904040212 */ /* 0x000fe200078e3cff */
[----:B------:R-:W-:Y:S06]  /*0de0*/  BRA.U UP0, `(.L_x_4) ;  /* 0xfffffff5004c7547 */ /* 0x000fec000b83ffff */
[----:B------:R-:W-:-:S05]  /*0df0*/  VIADD R14, R14, 0x1 ;  /* 0x000000010e0e7836 */ /* 0x000fca0000000000 */
[----:B------:R-:W-:-:S13]  /*0e00*/  ISETP.NE.AND P0, PT, R14, 0x5, PT ;  /* 0x000000050e00780c */ /* 0x000fda0003f05270 */
[----:B------:R-:W-:Y:S05]  /*0e10*/  @P0 BRA `(.L_x_5) ;  /* 0xfffffff400300947 */ /* 0x000fea000383ffff */
[----:B------:R0:W-:Y:S01]  /*0e20*/  STL [R1+0x4], R0 ;  /* 0x0000040001007387 */ /* 0x0001e20000100800 */
[----:B------:R-:W-:-:S03]  /*0e30*/  ISETP.NE.U32.AND P0, PT, R19, 0x1, PT ;  /* 0x000000011300780c */ /* 0x000fc60003f05070 */
[----:B------:R0:W-:Y:S01]  /*0e40*/  STL.64 [R1+0x8], R2 ;  /* 0x0000080201007387 */ /* 0x0001e20000100a00 */
[----:B------:R-:W-:-:S03]  /*0e50*/  ISETP.NE.AND.EX P0, PT, RZ, RZ, PT, P0 ;  /* 0x000000ffff00720c */ /* 0x000fc60003f05300 */
[----:B------:R0:W-:Y:S10]  /*0e60*/  STL.64 [R1+0x10], R4 ;  /* 0x0000100401007387 */ /* 0x0001f40000100a00 */
[----:B------:R-:W-:Y:S05]  /*0e70*/  @!P0 BRA `(.L_x_3) ;  /* 0x0000001800048947 */ /* 0x000fea0003800000 */
[----:B------:R-:W-:Y:S01]  /*0e80*/  UMOV UR4, URZ ;  /* 0x000000ff00047c82 */ /* 0x000fe20008000000 */
[----:B------:R-:W-:Y:S01]  /*0e90*/  UMOV UR5, URZ ;  /* 0x000000ff00057c82 */ /* 0x000fe20008000000 */
[----:B0-----:R-:W-:Y:S02]  /*0ea0*/  IMAD.MOV.U32 R0, RZ, RZ, RZ ;  /* 0x000000ffff007224 */ /* 0x001fe400078e00ff */
[----:B------:R-:W-:Y:S02]  /*0eb0*/  IMAD.MOV.U32 R14, RZ, RZ, RZ ;  /* 0x000000ffff0e7224 */ /* 0x000fe400078e00ff */
[----:B------:R-:W-:Y:S02]  /*0ec0*/  IMAD.U32 R5, RZ, RZ, UR4 ;  /* 0x00000004ff057e24 */ /* 0x000fe4000f8e00ff */
[----:B------:R-:W-:Y:S02]  /*0ed0*/  IMAD.U32 R4, RZ, RZ, UR5 ;  /* 0x00000005ff047e24 */ /* 0x000fe4000f8e00ff */
[----:B------:R-:W-:-:S02]  /*0ee0*/  IMAD.U32 R3, RZ, RZ, UR4 ;  /* 0x00000004ff037e24 */ /* 0x000fc4000f8e00ff */
[----:B------:R-:W-:-:S07]  /*0ef0*/  IMAD.U32 R2, RZ, RZ, UR5 ;  /* 0x00000005ff027e24 */ /* 0x000fce000f8e00ff */
.L_x_7:
[----:B------:R-:W-:-:S06]  /*0f00*/  IMAD R15, R14, 0x4, R1 ;  /* 0x000000040e0f7824 */ /* 0x000fcc00078e0201 */
[----:B------:R-:W5:Y:S01]  /*0f10*/  LDL R15, [R15+0x4] ;  /* 0x000004000f0f7983 */ /* 0x000f620000100800 */
[----:B------:R-:W-:Y:S01]  /*0f20*/  IMAD.SHL.U32 R16, R14, 0x20, RZ ;  /* 0x000000200e107824 */ /* 0x000fe200078e00ff */
[----:B------:R-:W-:-:S06]  /*0f30*/  UMOV UR4, URZ ;  /* 0x000000ff00047c82 */ /* 0x000fcc0008000000 */
.L_x_6:
        /* <DEDUP_REMOVED lines=181> */
[----:B------:R-:W-:Y:S05]  /*1a90*/  @P0 BRA `(.L_x_3) ;  /* 0x0000000800fc0947 */ /* 0x000fea0003800000 */
[----:B------:R-:W-:Y:S01]  /*1aa0*/  UMOV UR4, URZ ;  /* 0x000000ff00047c82 */ /* 0x000fe20008000000 */
[----:B------:R-:W-:Y:S01]  /*1ab0*/  UMOV UR5, URZ ;  /* 0x000000ff00057c82 */ /* 0x000fe20008000000 */
[----:B-1----:R-:W-:Y:S02]  /*1ac0*/  IMAD.MOV.U32 R0, RZ, RZ, RZ ;  /* 0x000000ffff007224 */ /* 0x002fe400078e00ff */
[----:B------:R-:W-:Y:S02]  /*1ad0*/  IMAD.MOV.U32 R14, RZ, RZ, RZ ;  /* 0x000000ffff0e7224 */ /* 0x000fe400078e00ff */
[----:B------:R-:W-:Y:S02]  /*1ae0*/  IMAD.U32 R5, RZ, RZ, UR4 ;  /* 0x00000004ff057e24 */ /* 0x000fe4000f8e00ff */
[----:B------:R-:W-:Y:S02]  /*1af0*/  IMAD.U32 R4, RZ, RZ, UR5 ;  /* 0x00000005ff047e24 */ /* 0x000fe4000f8e00ff */
[----:B------:R-:W-:-:S02]  /*1b00*/  IMAD.U32 R3, RZ, RZ, UR4 ;  /* 0x00000004ff037e24 */ /* 0x000fc4000f8e00ff */
[----:B------:R-:W-:-:S07]  /*1b10*/  IMAD.U32 R2, RZ, RZ, UR5 ;  /* 0x00000005ff027e24 */ /* 0x000fce000f8e00ff */
.L_x_9:
[----:B------:R-:W-:-:S06]  /*1b20*/  IMAD R15, R14, 0x4, R1 ;  /* 0x000000040e0f7824 */ /* 0x000fcc00078e0201 */
[----:B------:R-:W5:Y:S01]  /*1b30*/  LDL R15, [R15+0x4] ;  /* 0x000004000f0f7983 */ /* 0x000f620000100800 */
[----:B------:R-:W-:Y:S01]  /*1b40*/  IMAD.SHL.U32 R16, R14, 0x20, RZ ;  /* 0x000000200e107824 */ /* 0x000fe200078e00ff */
[----:B------:R-:W-:-:S06]  /*1b50*/  UMOV UR4, URZ ;  /* 0x000000ff00047c82 */ /* 0x000fcc0008000000 */
.L_x_8:
        /* <DEDUP_REMOVED lines=8> */
[----:B------:R-:W3:Y:S04]  /*1be0*/  @P1 LDG.E R19, desc[UR6][R8.64+0x14] ;  /* 0x0000140608131981 */ /* 0x000ee8000c1e1900 */
[----:B------:R-:W4:Y:S04]  /*1bf0*/  @!P0 LDG.E R18, desc[UR6][R8.64+0x10] ;  /* 0x0000100608128981 */ /* 0x000f28000c1e1900 */
        /* <DEDUP_REMOVED lines=8> */
[----:B---3--:R-:W-:-:S03]  /*1c80*/  @P1 LOP3.LUT R0, R0, R19, RZ, 0x3c, !PT ;  /* 0x0000001300001212 */ /* 0x008fc600078e3cff */
[----:B------:R-:W3:Y:S01]  /*1c90*/  @!P0 LDG.E R19, desc[UR6][R8.64+0xc] ;  /* 0x00000c0608138981 */ /* 0x000ee2000c1e1900 */
[----:B----4-:R-:W-:-:S03]  /*1ca0*/  @!P0 LOP3.LUT R5, R5, R18, RZ, 0x3c, !PT ;  /* 0x0000001205058212 */ /* 0x010fc600078e3cff */
[----:B------:R-:W4:Y:S01]  /*1cb0*/  @!P0 LDG.E R18, desc[UR6][R8.64+0x8] ;  /* 0x0000080608128981 */ /* 0x000f22000c1e1900 */
        /* <DEDUP_REMOVED lines=38> */
[----:B------:R-:W-:Y:S02]  /*1f20*/  LOP3.LUT P0, RZ, R20, 0x80, RZ, 0xc0, !PT ;  /* 0x0000008014ff7812 */ /* 0x000fe4000780c0ff */
[----:B------:R-:W-:-:S04]  /*1f30*/  @P5 LOP3.LUT R0, R0, R27, RZ, 0x3c, !PT ;  /* 0x0000001b00005212 */ /* 0x000fc800078e3cff */
[----:B------:R-:W-:-:S07]  /*1f40*/  @P6 LOP3.LUT R0, R0, R25, RZ, 0x3c, !PT ;  /* 0x0000001900006212 */ /* 0x000fce00078e3cff */
        /* <DEDUP_REMOVED lines=17> */
[----:B--2---:R-:W-:Y:S02]  /*2060*/  @P6 LOP3.LUT R2, R2, R17, RZ, 0x3c, !PT ;  /* 0x0000001102026212 */ /* 0x004fe400078e3cff */
[----:B---3--:R-:W-:Y:S02]  /*2070*/  @P6 LOP3.LUT R4, R4, R19, RZ, 0x3c, !PT ;  /* 0x0000001304046212 */ /* 0x008fe400078e3cff */
[----:B----4-:R-:W-:Y:S02]  /*2080*/  @P6 LOP3.LUT R3, R3, R18, RZ, 0x3c, !PT ;  /* 0x0000001203036212 */ /* 0x010fe400078e3cff */
[----:B------:R-:W-:Y:S02]  /*2090*/  @P0 LOP3.LUT R2, R2, R21, RZ, 0x3c, !PT ;  /* 0x0000001502020212 */ /* 0x000fe400078e3cff */
[----:B------:R-:W-:-:S02]  /*20a0*/  @P6 LOP3.LUT R5, R5, R22, RZ, 0x3c, !PT ;  /* 0x0000001605056212 */ /* 0x000fc400078e3cff */
[----:B------:R-:W-:Y:S02]  /*20b0*/  @P0 LOP3.LUT R4, R4, R23, RZ, 0x3c, !PT ;  /* 0x0000001704040212 */ /* 0x000fe400078e3cff */
        /* <DEDUP_REMOVED lines=29> */
[----:B---3--:R-:W-:Y:S02]  /*2290*/  @P0 LOP3.LUT R2, R2, R19, RZ, 0x3c, !PT ;  /* 0x0000001302020212 */ /* 0x008fe400078e3cff */
[----:B------:R-:W-:Y:S01]  /*22a0*/  LOP3.LUT P0, RZ, R20, 0x8000, RZ, 0xc0, !PT ;  /* 0x0000800014ff7812 */ /* 0x000fe2000780c0ff */
[----:B------:R-:W3:Y:S01]  /*22b0*/  @P1 LDG.E R19, desc[UR6][R8.64+0xc0] ;  /* 0x0000c00608131981 */ /* 0x000ee2000c1e1900 */
[----:B--2---:R-:W-:-:S03]  /*22c0*/  @P1 LOP3.LUT R2, R2, R17, RZ, 0x3c, !PT ;  /* 0x0000001102021212 */ /* 0x004fc600078e3cff */
[----:B------:R-:W2:Y:S04]  /*22d0*/  @P1 LDG.E R20, desc[UR6][R8.64+0xc4] ;  /* 0x0000c40608141981 */ /* 0x000ea8000c1e1900 */
[----:B------:R-:W2:Y:S01]  /*22e0*/  @P3 LDG.E R17, desc[UR6][R8.64+0xe0] ;  /* 0x0000e00608113981 */ /* 0x000ea2000c1e1900 */
[----:B------:R-:W-:Y:S02]  /*22f0*/  @P4 LOP3.LUT R0, R0, R27, RZ, 0x3c, !PT ;  /* 0x0000001b00004212 */ /* 0x000fe400078e3cff */
[----:B----4-:R-:W-:Y:S01]  /*2300*/  @P2 LOP3.LUT R2, R2, R21, RZ, 0x3c, !PT ;  /* 0x0000001502022212 */ /* 0x010fe200078e3cff */
[----:B------:R-:W4:Y:S01]  /*2310*/  @P0 LDG.E R26, desc[UR6][R8.64+0x13c] ;  /* 0x00013c06081a0981 */ /* 0x000f22000c1e1900 */
[----:B------:R-:W-:-:S03]  /*2320*/  @P5 LOP3.LUT R0, R0, R29, RZ, 0x3c, !PT ;  /* 0x0000001d00005212 */ /* 0x000fc600078e3cff */
[----:B------:R-:W4:Y:S01]  /*2330*/  @P4 LDG.E R21, desc[UR6][R8.64+0xf4] ;  /* 0x0000f40608154981 */ /* 0x000f22000c1e1900 */
[----:B------:R-:W-:-:S03]  /*2340*/  @P2 LOP3.LUT R3, R3, R22, RZ, 0x3c, !PT ;  /* 0x0000001603032212 */ /* 0x000fc600078e3cff */
[----:B------:R-:W4:Y:S01]  /*2350*/  @P4 LDG.E R22, desc[UR6][R8.64+0xf8] ;  /* 0x0000f80608164981 */ /* 0x000f22000c1e1900 */
[----:B------:R-:W-:Y:S02]  /*2360*/  @P6 LOP3.LUT R0, R0, R25, RZ, 0x3c, !PT ;  /* 0x0000001900006212 */ /* 0x000fe400078e3cff */
[----:B------:R-:W-:Y:S01]  /*2370*/  @P3 LOP3.LUT R3, R3, R18, RZ, 0x3c, !PT ;  /* 0x0000001203033212 */ /* 0x000fe200078e3cff */
[----:B------:R-:W4:Y:S04]  /*2380*/  @P0 LDG.E R25, desc[UR6][R8.64+0x12c] ;  /* 0x00012c0608190981 */ /* 0x000f28000c1e1900 */
[----:B------:R-:W4:Y:S01]  /*2390*/  @P5 LDG.E R18, desc[UR6][R8.64+0x10c] ;  /* 0x00010c0608125981 */ /* 0x000f22000c1e1900 */
[----:B---3--:R-:W-:-:S03]  /*23a0*/  @P1 LOP3.LUT R4, R4, R19, RZ, 0x3c, !PT ;  /* 0x0000001304041212 */ /* 0x008fc600078e3cff */
[----:B------:R-:W3:Y:S01]  /*23b0*/  @P3 LDG.E R19, desc[UR6][R8.64+0xe8] ;  /* 0x0000e80608133981 */ /* 0x000ee2000c1e1900 */
        /* <DEDUP_REMOVED lines=8> */
[----:B----4-:R-:W-:Y:S02]  /*2440*/  @P4 LOP3.LUT R2, R2, R21, RZ, 0x3c, !PT ;  /* 0x0000001502024212 */ /* 0x010fe400078e3cff */
[----:B------:R-:W-:Y:S01]  /*2450*/  @P4 LOP3.LUT R3, R3, R22, RZ, 0x3c, !PT ;  /* 0x0000001603034212 */ /* 0x000fe200078e3cff */
[----:B------:R-:W4:Y:S01]  /*2460*/  @P6 LDG.E R21, desc[UR6][R8.64+0x11c] ;  /* 0x00011c0608156981 */ /* 0x000f22000c1e1900 */
[----:B------:R-:W-:-:S03]  /*2470*/  @P0 LOP3.LUT R0, R0, R25, RZ, 0x3c, !PT ;  /* 0x0000001900000212 */ /* 0x000fc600078e3cff */
[----:B------:R-:W4:Y:S01]  /*2480*/  @P6 LDG.E R22, desc[UR6][R8.64+0x120] ;  /* 0x0001200608166981 */ /* 0x000f22000c1e1900 */
[----:B------:R-:W-:-:S03]  /*2490*/  @P5 LOP3.LUT R3, R3, R18, RZ, 0x3c, !PT ;  /* 0x0000001203035212 */ /* 0x000fc600078e3cff */
[----:B------:R-:W4:Y:S04]  /*24a0*/  @P0 LDG.E R18, desc[UR6][R8.64+0x134] ;  /* 0x0001340608120981 */ /* 0x000f28000c1e1900 */
[----:B------:R-:W4:Y:S01]  /*24b0*/  @P0 LDG.E R25, desc[UR6][R8.64+0x138] ;  /* 0x0001380608190981 */ /* 0x000f22000c1e1900 */
[----:B---3--:R-:W-:-:S03]  /*24c0*/  @P3 LOP3.LUT R4, R4, R19, RZ, 0x3c, !PT ;  /* 0x0000001304043212 */ /* 0x008fc600078e3cff */
[----:B------:R-:W3:Y:S01]  /*24d0*/  @P5 LDG.E R19, desc[UR6][R8.64+0x110] ;  /* 0x0001100608135981 */ /* 0x000ee2000c1e1900 */
[----:B--2---:R-:W-:-:S03]  /*24e0*/  @P3 LOP3.LUT R5, R5, R20, RZ, 0x3c, !PT ;  /* 0x0000001405053212 */ /* 0x004fc600078e3cff */
[----:B------:R-:W2:Y:S01]  /*24f0*/  @P5 LDG.E R20, desc[UR6][R8.64+0x114] ;  /* 0x0001140608145981 */ /* 0x000ea2000c1e1900 */
[----:B------:R-:W-:-:S03]  /*2500*/  @P4 LOP3.LUT R5, R5, R24, RZ, 0x3c, !PT ;  /* 0x0000001805054212 */ /* 0x000fc600078e3cff */
[----:B------:R-:W2:Y:S01]  /*2510*/  @P6 LDG.E R24, desc[UR6][R8.64+0x128] ;  /* 0x0001280608186981 */ /* 0x000ea2000c1e1900 */
[----:B------:R-:W-:-:S03]  /*2520*/  @P5 LOP3.LUT R2, R2, R17, RZ, 0x3c, !PT ;  /* 0x0000001102025212 */ /* 0x000fc600078e3cff */
[----:B------:R-:W2:Y:S01]  /*2530*/  @P6 LDG.E R17, desc[UR6][R8.64+0x124] ;  /* 0x0001240608116981 */ /* 0x000ea2000c1e1900 */
[----:B------:R-:W-:-:S03]  /*2540*/  @P4 LOP3.LUT R4, R4, R23, RZ, 0x3c, !PT ;  /* 0x0000001704044212 */ /* 0x000fc600078e3cff */
[----:B------:R-:W2:Y:S01]  /*2550*/  @P0 LDG.E R23, desc[UR6][R8.64+0x130] ;  /* 0x0001300608170981 */ /* 0x000ea2000c1e1900 */
[----:B------:R-:W-:-:S04]  /*2560*/  UIADD3 UR4, UPT, UPT, UR4, 0x10, URZ ;  /* 0x0000001004047890 */ /* 0x000fc8000fffe0ff */
[----:B------:R-:W-:Y:S01]  /*2570*/  UISETP.NE.AND UP0, UPT, UR4, 0x20, UPT ;  /* 0x000000200400788c */ /* 0x000fe2000bf05270 */
[----:B----4-:R-:W-:Y:S02]  /*2580*/  @P6 LOP3.LUT R2, R2, R21, RZ, 0x3c, !PT ;  /* 0x0000001502026212 */ /* 0x010fe400078e3cff */
[----:B------:R-:W-:-:S04]  /*2590*/  @P6 LOP3.LUT R3, R3, R22, RZ, 0x3c, !PT ;  /* 0x0000001603036212 */ /* 0x000fc800078e3cff */
[----:B------:R-:W-:Y:S02]  /*25a0*/  @P0 LOP3.LUT R3, R3, R18, RZ, 0x3c, !PT ;  /* 0x0000001203030212 */ /* 0x000fe400078e3cff */
[----:B---3--:R-:W-:Y:S02]  /*25b0*/  @P5 LOP3.LUT R4, R4, R19, RZ, 0x3c, !PT ;  /* 0x0000001304045212 */ /* 0x008fe400078e3cff */
[----:B--2---:R-:W-:-:S04]  /*25c0*/  @P5 LOP3.LUT R5, R5, R20, RZ, 0x3c, !PT ;  /* 0x0000001405055212 */ /* 0x004fc800078e3cff */
[----:B------:R-:W-:Y:S02]  /*25d0*/  @P6 LOP3.LUT R5, R5, R24, RZ, 0x3c, !PT ;  /* 0x0000001805056212 */ /* 0x000fe400078e3cff */
[----:B------:R-:W-:Y:S02]  /*25e0*/  @P6 LOP3.LUT R4, R4, R17, RZ, 0x3c, !PT ;  /* 0x0000001104046212 */ /* 0x000fe400078e3cff */
[----:B------:R-:W-:Y:S02]  /*25f0*/  @P0 LOP3.LUT R5, R5, R26, RZ, 0x3c, !PT ;  /* 0x0000001a05050212 */ /* 0x000fe400078e3cff */
[----:B------:R-:W-:Y:S02]  /*2600*/  @P0 LOP3.LUT R2, R2, R23, RZ, 0x3c, !PT ;  /* 0x0000001702020212 */ /* 0x000fe400078e3cff */
[----:B------:R-:W-:Y:S01]  /*2610*/  @P0 LOP3.LUT R4, R4, R25, RZ, 0x3c, !PT ;  /* 0x0000001904040212 */ /* 0x000fe200078e3cff */
[----:B------:R-:W-:Y:S06]  /*2620*/  BRA.U UP0, `(.L_x_8) ;  /* 0xfffffff5004c7547 */ /* 0x000fec000b83ffff */
[----:B------:R-:W-:-:S05]  /*2630*/  VIADD R14, R14, 0x1 ;  /* 0x000000010e0e7836 */ /* 0x000fca0000000000 */
[----:B------:R-:W-:-:S13]  /*2640*/  ISETP.NE.AND P0, PT, R14, 0x5, PT ;  /* 0x000000050e00780c */ /* 0x000fda0003f05270 */
[----:B------:R-:W-:Y:S05]  /*2650*/  @P0 BRA `(.L_x_9) ;  /* 0xfffffff400300947 */ /* 0x000fea000383ffff */
[----:B------:R2:W-:Y:S04]  /*2660*/  STL [R1+0x4], R0 ;  /* 0x0000040001007387 */ /* 0x0005e80000100800 */
[----:B------:R2:W-:Y:S04]  /*2670*/  STL.64 [R1+0x8], R2 ;  /* 0x0000080201007387 */ /* 0x0005e80000100a00 */
[----:B------:R2:W-:Y:S02]  /*2680*/  STL.64 [R1+0x10], R4 ;  /* 0x0000100401007387 */ /* 0x0005e40000100a00 */
.L_x_3:
[----:B------:R-:W-:Y:S05]  /*2690*/  BSYNC.RECONVERGENT B1 ;  /* 0x0000000000017941 */ /* 0x000fea0003800200 */
.L_x_2:
[C---:B------:R-:W-:Y:S01]  /*26a0*/  ISETP.GT.U32.AND P0, PT, R11.reuse, 0x3, PT ;  /* 0x000000030b00780c */ /* 0x040fe20003f04070 */
[----:B------:R-:W-:Y:S01]  /*26b0*/  VIADD R12, R12, 0x1 ;  /* 0x000000010c0c7836 */ /* 0x000fe20000000000 */
[--C-:B------:R-:W-:Y:S02]  /*26c0*/  SHF.R.U64 R11, R11, 0x2, R10.reuse ;  /* 0x000000020b0b7819 */ /* 0x100fe4000000120a */
[----:B------:R-:W-:Y:S02]  /*26d0*/  ISETP.GT.U32.AND.EX P0, PT, R10, RZ, PT, P0 ;  /* 0x000000ff0a00720c */ /* 0x000fe40003f04100 */
[----:B------:R-:W-:-:S11]  /*26e0*/  SHF.R.U32.HI R10, RZ, 0x2, R10 ;  /* 0x00000002ff0a7819 */ /* 0x000fd6000001160a */
[----:B------:R-:W-:Y:S05]  /*26f0*/  @P0 BRA `(.L_x_10) ;  /* 0xffffffd800cc0947 */ /* 0x000fea000383ffff */
.L_x_1:
[----:B------:R-:W-:Y:S05]  /*2700*/  BSYNC.RECONVERGENT B0 ;  /* 0x0000000000007941 */ /* 0x000fea0003800200 */
.L_x_0:
[----:B------:R-:W1:Y:S02]  /*2710*/  LDCU UR4, c[0x0][0x3a0] ;  /* 0x00007400ff0477ac */ /* 0x000e640008000800 */
[----:B-1----:R-:W-:Y:S01]  /*2720*/  I2FP.F32.S32 R11, UR4 ;  /* 0x00000004000b7c45 */ /* 0x002fe20008201400 */
[----:B------:R-:W1:Y:S03]  /*2730*/  LDCU UR4, c[0x0][0x39c] ;  /* 0x00007380ff0477ac */ /* 0x000e660008000800 */
[----:B------:R-:W3:Y:S01]  /*2740*/  MUFU.RCP R6, R11 ;  /* 0x0000000b00067308 */ /* 0x000ee20000001000 */
[----:B-1----:R-:W-:Y:S02]  /*2750*/  IMAD.U32 R8, RZ, RZ, UR4 ;  /* 0x00000004ff087e24 */ /* 0x002fe4000f8e00ff */
[----:B---3--:R-:W-:-:S05]  /*2760*/  FFMA R7, -R11, R6, 1 ;  /* 0x3f8000000b077423 */ /* 0x008fca0000000106 */
[----:B------:R-:W1:Y:S01]  /*2770*/  FCHK P0, R8, R11 ;  /* 0x0000000b08007302 */ /* 0x000e620000000000 */
[----:B------:R-:W-:-:S04]  /*2780*/  FFMA R6, R6, R7, R6 ;  /* 0x0000000706067223 */ /* 0x000fc80000000006 */
[----:B------:R-:W-:-:S04]  /*2790*/  FFMA R12, R6, UR4, RZ ;  /* 0x00000004060c7c23 */ /* 0x000fc800080000ff */
[----:B------:R-:W-:-:S04]  /*27a0*/  FFMA R7, -R11, R12, UR4 ;  /* 0x000000040b077e23 */ /* 0x000fc8000800010c */
[----:B------:R-:W-:Y:S01]  /*27b0*/  FFMA R12, R6, R7, R12 ;  /* 0x00000007060c7223 */ /* 0x000fe2000000000c */
[----:B-1----:R-:W-:Y:S06]  /*27c0*/  @!P0 BRA `(.L_x_11) ;  /* 0x00000000000c8947 */ /* 0x002fec0003800000 */
[----:B------:R-:W-:-:S07]  /*27d0*/  MOV R8, 0x27f0 ;  /* 0x000027f000087802 */ /* 0x000fce0000000f00 */
[----:B0-2---:R-:W-:Y:S05]  /*27e0*/  CALL.REL.NOINC `($__internal_1_$__cuda_sm3x_div_rn_noftz_f32_slowpath) ;  /* 0x0000001800f07944 */ /* 0x005fea0003c00000 */
[----:B------:R-:W-:-:S07]  /*27f0*/  IMAD.MOV.U32 R12, RZ, RZ, R6 ;  /* 0x000000ffff0c7224 */ /* 0x000fce00078e0006 */
.L_x_11:
[----:B------:R-:W1:Y:S08]  /*2800*/  LDC R6, c[0x0][0x3a0] ;  /* 0x0000e800ff067b82 */ /* 0x000e700000000800 */
[----:B------:R-:W3:Y:S08]  /*2810*/  LDC.64 R8, c[0x0][0x380] ;  /* 0x0000e000ff087b82 */ /* 0x000ef00000000a00 */
[----:B------:R-:W4:Y:S01]  /*2820*/  LDC R7, c[0x0][0x390] ;  /* 0x0000e400ff077b82 */ /* 0x000f220000000800 */
[----:B-1----:R-:W-:Y:S01]  /*2830*/  ISETP.GE.AND P0, PT, R6, 0x2, PT ;  /* 0x000000020600780c */ /* 0x002fe20003f06270 */
[----:B------:R-:W-:-:S04]  /*2840*/  IMAD R10, R13, R6, RZ ;  /* 0x000000060d0a7224 */ /* 0x000fc800078e02ff */
[----:B---3--:R-:W-:-:S05]  /*2850*/  IMAD.WIDE R8, R10, 0x4, R8 ;  /* 0x000000040a087825 */ /* 0x008fca00078e0208 */
[----:B----4-:R1:W-:Y:S03]  /*2860*/  STG.E desc[UR6][R8.64], R7 ;  /* 0x0000000708007986 */ /* 0x0103e6000c101906 */
[----:B------:R-:W-:Y:S05]  /*2870*/  @!P0 EXIT ;  /* 0x000000000000894d */ /* 0x000fea0003800000 */
[----:B------:R-:W-:Y:S01]  /*2880*/  VIADD R6, R12, 0xf3000000 ;  /* 0xf30000000c067836 */ /* 0x000fe20000000000 */
[----:B-1----:R1:W3:Y:S04]  /*2890*/  MUFU.RSQ R7, R12 ;  /* 0x0000000c00077308 */ /* 0x0022e80000001400 */
[----:B------:R-:W-:-:S13]  /*28a0*/  ISETP.GT.U32.AND P0, PT, R6, 0x727fffff, PT ;  /* 0x727fffff0600780c */ /* 0x000fda0003f04070 */
[----:B-1-3--:R-:W-:Y:S05]  /*28b0*/  @!P0 BRA `(.L_x_12) ;  /* 0x00000000001c8947 */ /* 0x00afea0003800000 */
[----:B------:R-:W-:Y:S01]  /*28c0*/  BSSY.RECONVERGENT B0, `(.L_x_13) ;  /* 0x0000004000007945 */ /* 0x000fe20003800200 */
[----:B------:R-:W-:Y:S01]  /*28d0*/  IMAD.MOV.U32 R6, RZ, RZ, R12 ;  /* 0x000000ffff067224 */ /* 0x000fe200078e000c */
[----:B------:R-:W-:-:S07]  /*28e0*/  MOV R21, 0x2900 ;  /* 0x0000290000157802 */ /* 0x000fce0000000f00 */
[----:B0-2---:R-:W-:Y:S05]  /*28f0*/  CALL.REL.NOINC `($__internal_0_$__cuda_sm20_sqrt_rn_f32_slowpath) ;  /* 0x0000001800547944 */ /* 0x005fea0003c00000 */
[----:B------:R-:W-:Y:S05]  /*2900*/  BSYNC.RECONVERGENT B0 ;  /* 0x0000000000007941 */ /* 0x000fea0003800200 */
.L_x_13:
[----:B------:R-:W-:Y:S01]  /*2910*/  IMAD.MOV.U32 R13, RZ, RZ, R23 ;  /* 0x000000ffff0d7224 */ /* 0x000fe200078e0017 */
[----:B------:R-:W-:Y:S06]  /*2920*/  BRA `(.L_x_14) ;  /* 0x0000000000107947 */ /* 0x000fec0003800000 */
.L_x_12:
[C---:B------:R-:W-:Y:S01]  /*2930*/  FMUL.FTZ R13, R7.reuse, R12 ;  /* 0x0000000c070d7220 */ /* 0x040fe20000410000 */
[----:B------:R-:W-:-:S03]  /*2940*/  FMUL.FTZ R7, R7, 0.5 ;  /* 0x3f00000007077820 */ /* 0x000fc60000410000 */
[----:B------:R-:W-:-:S04]  /*2950*/  FFMA R6, -R13, R13, R12 ;  /* 0x0000000d0d067223 */ /* 0x000fc8000000010c */
[----:B------:R-:W-:-:S07]  /*2960*/  FFMA R13, R6, R7, R13 ;  /* 0x00000007060d7223 */ /* 0x000fce000000000d */
.L_x_14:
[----:B------:R-:W1:Y:S02]  /*2970*/  LDC R6, c[0x0][0x398] ;  /* 0x0000e600ff067b82 */ /* 0x000e640000000800 */
[----:B-1----:R-:W-:-:S13]  /*2980*/  FSETP.NEU.AND P0, PT, R6, 1, PT ;  /* 0x3f8000000600780b */ /* 0x002fda0003f0d000 */
[----:B------:R-:W-:Y:S05]  /*2990*/  @!P0 BRA `(.L_x_15) ;  /* 0x0000000800d48947 */ /* 0x000fea0003800000 */
[C---:B------:R-:W-:Y:S01]  /*29a0*/  FMUL R7, |R6|.reuse, 16777216 ;  /* 0x4b80000006077820 */ /* 0x040fe20000400200 */
[C---:B------:R-:W-:Y:S01]  /*29b0*/  FSETP.GEU.AND P0, PT, |R6|.reuse, 1.175494350822287508e-38, PT ;  /* 0x008000000600780b */ /* 0x040fe20003f0e200 */
[----:B------:R-:W-:Y:S01]  /*29c0*/  IMAD.MOV.U32 R18, RZ, RZ, 0x3a2c32e4 ;  /* 0x3a2c32e4ff127424 */ /* 0x000fe200078e00ff */
[----:B------:R-:W1:Y:S01]  /*29d0*/  LDC R20, c[0x0][0x394] ;  /* 0x0000e500ff147b82 */ /* 0x000e620000000800 */
[----:B------:R-:W-:Y:S01]  /*29e0*/  FSETP.NEU.AND P2, PT, R6, RZ, PT ;  /* 0x000000ff0600720b */ /* 0x000fe20003f4d000 */
[----:B------:R-:W3:Y:S01]  /*29f0*/  LDCU UR5, c[0x0][0x3a0] ;  /* 0x00007400ff0577ac */ /* 0x000ee20008000800 */
[----:B------:R-:W-:Y:S02]  /*2a00*/  FSEL R7, R7, |R6|, !P0 ;  /* 0x4000000607077208 */ /* 0x000fe40004000000 */
[----:B------:R-:W-:Y:S01]  /*2a10*/  FSEL R9, RZ, -24, P0 ;  /* 0xc1c00000ff097808 */ /* 0x000fe20000000000 */
[----:B------:R-:W4:Y:S02]  /*2a20*/  LDCU UR8, c[0x0][0x398] ;  /* 0x00007300ff0877ac */ /* 0x000f240008000800 */
[----:B------:R-:W-:Y:S01]  /*2a30*/  VIADD R8, R7, 0xc0cafb0d ;  /* 0xc0cafb0d07087836 */ /* 0x000fe20000000000 */
[----:B------:R-:W-:-:S04]  /*2a40*/  UMOV UR4, URZ ;  /* 0x000000ff00047c82 */ /* 0x000fc80008000000 */
[----:B------:R-:W-:-:S05]  /*2a50*/  LOP3.LUT R8, R8, 0xff800000, RZ, 0xc0, !PT ;  /* 0xff80000008087812 */ /* 0x000fca00078ec0ff */
[----:B------:R-:W-:Y:S01]  /*2a60*/  IMAD.IADD R7, R7, 0x1, -R8 ;  /* 0x0000000107077824 */ /* 0x000fe200078e0a08 */
[----:B------:R-:W-:Y:S01]  /*2a70*/  I2FP.F32.S32 R8, R8 ;  /* 0x0000000800087245 */ /* 0x000fe20000201400 */
[----:B---3--:R-:W-:Y:S02]  /*2a80*/  UIADD3 UR5, UPT, UPT, -UR5, URZ, URZ ;  /* 0x000000ff05057290 */ /* 0x008fe4000fffe1ff */
[C---:B------:R-:W-:Y:S01]  /*2a90*/  FADD R11, R7.reuse, 1 ;  /* 0x3f800000070b7421 */ /* 0x040fe20000000000 */
[----:B------:R-:W-:-:S04]  /*2aa0*/  FADD R16, R7, -1 ;  /* 0xbf80000007107421 */ /* 0x000fc80000000000 */
[----:B------:R-:W-:Y:S01]  /*2ab0*/  FADD R14, R16, R16 ;  /* 0x00000010100e7221 */ /* 0x000fe20000000000 */
[----:B------:R-:W3:Y:S03]  /*2ac0*/  MUFU.RCP R11, R11 ;  /* 0x0000000b000b7308 */ /* 0x000ee60000001000 */
[----:B---3--:R-:W-:Y:S01]  /*2ad0*/  FMUL R7, R11, R14 ;  /* 0x0000000e0b077220 */ /* 0x008fe20000400000 */
[----:B------:R-:W-:-:S03]  /*2ae0*/  FFMA R14, R8, 1.1920928955078125e-07, R9 ;  /* 0x34000000080e7823 */ /* 0x000fc60000000009 */
[----:B------:R-:W-:Y:S01]  /*2af0*/  FADD R15, R16, -R7 ;  /* 0x80000007100f7221 */ /* 0x000fe20000000000 */
[CC--:B------:R-:W-:Y:S01]  /*2b00*/  FMUL R9, R7.reuse, R7.reuse ;  /* 0x0000000707097220 */ /* 0x0c0fe20000400000 */
[----:B------:R-:W-:Y:S02]  /*2b10*/  FFMA R8, R7, 1.4426950216293334961, R14 ;  /* 0x3fb8aa3b07087823 */ /* 0x000fe4000000000e */
[----:B------:R-:W-:Y:S01]  /*2b20*/  FADD R15, R15, R15 ;  /* 0x0000000f0f0f7221 */ /* 0x000fe20000000000 */
[C---:B------:R-:W-:Y:S01]  /*2b30*/  FFMA R18, R9.reuse, R18, 0.0032181653659790754318 ;  /* 0x3b52e7db09127423 */ /* 0x040fe20000000012 */
[----:B------:R-:W-:Y:S02]  /*2b40*/  FADD R14, R14, -R8 ;  /* 0x800000080e0e7221 */ /* 0x000fe40000000000 */
[----:B------:R-:W-:Y:S01]  /*2b50*/  FFMA R16, R16, -R7, R15 ;  /* 0x8000000710107223 */ /* 0x000fe2000000000f */
[----:B------:R-:W-:Y:S01]  /*2b60*/  FFMA R18, R9, R18, 0.018033718690276145935 ;  /* 0x3c93bb7309127423 */ /* 0x000fe20000000012 */
[----:B------:R-:W-:-:S02]  /*2b70*/  FFMA R15, R7, 1.4426950216293334961, R14 ;  /* 0x3fb8aa3b070f7823 */ /* 0x000fc4000000000e */
[----:B------:R-:W-:Y:S01]  /*2b80*/  FMUL R16, R11, R16 ;  /* 0x000000100b107220 */ /* 0x000fe20000400000 */
[----:B------:R-:W-:-:S03]  /*2b90*/  FFMA R18, R9, R18, 0.12022458761930465698 ;  /* 0x3df6384f09127423 */ /* 0x000fc60000000012 */
[----:B------:R-:W-:Y:S01]  /*2ba0*/  FFMA R14, R16, 1.4426950216293334961, R15 ;  /* 0x3fb8aa3b100e7823 */ /* 0x000fe2000000000f */
[----:B------:R-:W-:-:S03]  /*2bb0*/  FMUL R18, R9, R18 ;  /* 0x0000001209127220 */ /* 0x000fc60000400000 */
[----:B------:R-:W-:Y:S01]  /*2bc0*/  FFMA R11, R7, 1.9251366722983220825e-08, R14 ;  /* 0x32a55e34070b7823 */ /* 0x000fe2000000000e */
[----:B------:R-:W-:-:S04]  /*2bd0*/  FMUL R9, R18, 3 ;  /* 0x4040000012097820 */ /* 0x000fc80000400000 */
[----:B------:R-:W-:Y:S01]  /*2be0*/  FFMA R9, R16, R9, R11 ;  /* 0x0000000910097223 */ /* 0x000fe2000000000b */
[----:B------:R-:W-:-:S03]  /*2bf0*/  IMAD.MOV.U32 R16, RZ, RZ, 0x391fcb8e ;  /* 0x391fcb8eff107424 */ /* 0x000fc600078e00ff */
[----:B------:R-:W-:-:S04]  /*2c00*/  FFMA R9, R7, R18, R9 ;  /* 0x0000001207097223 */ /* 0x000fc80000000009 */
[----:B------:R-:W-:-:S04]  /*2c10*/  FADD R7, R8, R9 ;  /* 0x0000000908077221 */ /* 0x000fc80000000000 */
[----:B------:R-:W-:Y:S01]  /*2c20*/  FMUL R14, R7, 2 ;  /* 0x40000000070e7820 */ /* 0x000fe20000400000 */
[----:B------:R-:W-:-:S03]  /*2c30*/  FADD R8, -R8, R7 ;  /* 0x0000000708087221 */ /* 0x000fc60000000100 */
[----:B------:R-:W3:Y:S01]  /*2c40*/  FRND R11, R14 ;  /* 0x0000000e000b7307 */ /* 0x000ee20000201000 */
[----:B------:R-:W-:Y:S01]  /*2c50*/  FADD R8, R9, -R8 ;  /* 0x8000000809087221 */ /* 0x000fe20000000000 */
[----:B------:R-:W-:Y:S01]  /*2c60*/  FFMA R7, R7, 2, -R14 ;  /* 0x4000000007077823 */ /* 0x000fe2000000080e */
[C---:B------:R-:W-:Y:S02]  /*2c70*/  FSETP.GT.AND P1, PT, |R14|.reuse, 152, PT ;  /* 0x431800000e00780b */ /* 0x040fe40003f24200 */
[----:B------:R-:W-:Y:S01]  /*2c80*/  FSETP.GEU.AND P3, PT, R14, RZ, PT ;  /* 0x000000ff0e00720b */ /* 0x000fe20003f6e000 */
[----:B------:R-:W-:Y:S01]  /*2c90*/  FFMA R8, R8, 2, R7 ;  /* 0x4000000008087823 */ /* 0x000fe20000000007 */
[----:B---3--:R-:W-:Y:S01]  /*2ca0*/  FADD R7, R14, -R11 ;  /* 0x8000000b0e077221 */ /* 0x008fe20000000000 */
[----:B------:R-:W-:-:S03]  /*2cb0*/  FSETP.GT.AND P0, PT, R11, RZ, PT ;  /* 0x000000ff0b00720b */ /* 0x000fc60003f04000 */
[----:B------:R-:W-:Y:S01]  /*2cc0*/  FADD R7, R7, R8 ;  /* 0x0000000807077221 */ /* 0x000fe20000000000 */
[----:B------:R-:W-:Y:S02]  /*2cd0*/  SEL R11, RZ, 0x83000000, P0 ;  /* 0x83000000ff0b7807 */ /* 0x000fe40000000000 */
[----:B------:R-:W-:Y:S01]  /*2ce0*/  FSETP.NAN.AND P0, PT, |R6|, |R6|, PT ;  /* 0x400000060600720b */ /* 0x000fe20003f08200 */
[C---:B------:R-:W-:Y:S02]  /*2cf0*/  FFMA R8, R7.reuse, R16, 0.0013391353422775864601 ;  /* 0x3aaf85ed07087423 */ /* 0x040fe40000000010 */
[----:B------:R3:W5:Y:S02]  /*2d00*/  F2I.NTZ R16, R14 ;  /* 0x0000000e00107305 */ /* 0x0007640000203100 */
[----:B------:R-:W-:-:S04]  /*2d10*/  FFMA R8, R7, R8, 0.0096188392490148544312 ;  /* 0x3c1d985607087423 */ /* 0x000fc80000000008 */
[----:B------:R-:W-:Y:S01]  /*2d20*/  FFMA R8, R7, R8, 0.055503588169813156128 ;  /* 0x3d6357bb07087423 */ /* 0x000fe20000000008 */
[----:B---3--:R-:W-:-:S03]  /*2d30*/  FSEL R14, RZ, +INF , !P3 ;  /* 0x7f800000ff0e7808 */ /* 0x008fc60005800000 */
[----:B------:R-:W-:-:S04]  /*2d40*/  FFMA R8, R7, R8, 0.24022644758224487305 ;  /* 0x3e75fdec07087423 */ /* 0x000fc80000000008 */
[----:B------:R-:W-:Y:S01]  /*2d50*/  FFMA R18, R7, R8, 0.69314718246459960938 ;  /* 0x3f31721807127423 */ /* 0x000fe20000000008 */
[----:B-----5:R-:W-:Y:S01]  /*2d60*/  IMAD R16, R16, 0x800000, -R11 ;  /* 0x0080000010107824 */ /* 0x020fe200078e0a0b */
[----:B------:R-:W3:Y:S01]  /*2d70*/  LDC.64 R8, c[0x0][0x380] ;  /* 0x0000e000ff087b82 */ /* 0x000ee20000000a00 */
[----:B------:R-:W-:Y:S02]  /*2d80*/  VIADD R11, R11, 0x7f000000 ;  /* 0x7f0000000b0b7836 */ /* 0x000fe40000000000 */
[----:B------:R-:W-:Y:S01]  /*2d90*/  FFMA R18, R7, R18, 1 ;  /* 0x3f80000007127423 */ /* 0x000fe20000000012 */
[----:B------:R-:W-:-:S03]  /*2da0*/  FADD R7, R6, R6 ;  /* 0x0000000606077221 */ /* 0x000fc60000000000 */
[----:B------:R-:W-:Y:S02]  /*2db0*/  FMUL R11, R11, R18 ;  /* 0x000000120b0b7220 */ /* 0x000fe40000400000 */
[----:B------:R-:W-:Y:S02]  /*2dc0*/  LOP3.LUT R7, R7, 0x7fffffff, RZ, 0xc0, !PT ;  /* 0x7fffffff07077812 */ /* 0x000fe400078ec0ff */
[----:B------:R-:W-:Y:S01]  /*2dd0*/  @!P1 FMUL R14, R16, R11 ;  /* 0x0000000b100e9220 */ /* 0x000fe20000400000 */
[----:B------:R-:W-:-:S04]  /*2de0*/  FSETP.NEU.AND P1, PT, |R6|, +INF , PT ;  /* 0x7f8000000600780b */ /* 0x000fc80003f2d200 */
[----:B------:R-:W-:Y:S01]  /*2df0*/  @P2 FSEL R7, R7, R14, !P1 ;  /* 0x0000000e07072208 */ /* 0x000fe20004800000 */
[----:B------:R-:W-:-:S04]  /*2e00*/  @P0 FADD R7, R6, 2 ;  /* 0x4000000006070421 */ /* 0x000fc80000000000 */
[----:B-1----:R-:W-:Y:S01]  /*2e10*/  FFMA R7, R7, -0.5, R20 ;  /* 0xbf00000007077823 */ /* 0x002fe20000000014 */
[----:B---3--:R-:W-:-:S04]  /*2e20*/  IMAD.WIDE R8, R10, 0x4, R8 ;  /* 0x000000040a087825 */ /* 0x008fc800078e0208 */
[----:B------:R-:W-:Y:S01]  /*2e30*/  FMUL R12, R7, R12 ;  /* 0x0000000c070c7220 */ /* 0x000fe20000400000 */
[----:B------:R-:W-:Y:S01]  /*2e40*/  IMAD.MOV.U32 R10, RZ, RZ, -0x645efb8 ;  /* 0xf9ba1048ff0a7424 */ /* 0x000fe200078e00ff */
[----:B------:R-:W-:Y:S01]  /*2e50*/  IADD3 R14, P0, PT, R8, 0x4, RZ ;  /* 0x00000004080e7810 */ /* 0x000fe20007f1e0ff */
[----:B------:R-:W-:-:S04]  /*2e60*/  IMAD.MOV.U32 R7, RZ, RZ, RZ ;  /* 0x000000ffff077224 */ /* 0x000fc800078e00ff */
[----:B----4-:R-:W-:-:S08]  /*2e70*/  IMAD.X R15, RZ, RZ, R9, P0 ;  /* 0x000000ffff0f7224 */ /* 0x010fd000000e0609 */
.L_x_21:
[----:B------:R-:W-:Y:S01]  /*2e80*/  UISETP.NE.AND UP0, UPT, UR4, 0x1, UPT ;  /* 0x000000010400788c */ /* 0x000fe2000bf05270 */
[----:B------:R-:W-:Y:S02]  /*2e90*/  IMAD.MOV.U32 R6, RZ, RZ, R7 ;  /* 0x000000ffff067224 */ /* 0x000fe400078e0007 */
[----:B-1----:R-:W-:Y:S01]  /*2ea0*/  IMAD.MOV.U32 R8, RZ, RZ, R14 ;  /* 0x000000ffff087224 */ /* 0x002fe200078e000e */
[----:B------:R-:W-:Y:S01]  /*2eb0*/  UMOV UR4, URZ ;  /* 0x000000ff00047c82 */ /* 0x000fe20008000000 */
[----:B------:R-:W-:-:S04]  /*2ec0*/  IMAD.MOV.U32 R9, RZ, RZ, R15 ;  /* 0x000000ffff097224 */ /* 0x000fc800078e000f */
[----:B------:R-:W-:Y:S05]  /*2ed0*/  BRA.U !UP0, `(.L_x_16) ;  /* 0x0000000508307547 */ /* 0x000fea000b800000 */
[----:B------:R-:W-:Y:S01]  /*2ee0*/  SHF.R.U32.HI R7, RZ, 0x2, R0 ;  /* 0x00000002ff077819 */ /* 0x000fe20000011600 */
[----:B------:R-:W-:Y:S01]  /*2ef0*/  IMAD.MOV.U32 R15, RZ, RZ, 0x3e055027 ;  /* 0x3e055027ff0f7424 */ /* 0x000fe200078e00ff */
[----:B------:R-:W-:Y:S01]  /*2f00*/  BSSY.RECONVERGENT B0, `(.L_x_17) ;  /* 0x000003d000007945 */ /* 0x000fe20003800200 */
[----:B------:R-:W-:Y:S01]  /*2f10*/  IMAD.MOV.U32 R17, RZ, RZ, 0x7f800000 ;  /* 0x7f800000ff117424 */ /* 0x000fe200078e00ff */
[----:B------:R-:W-:Y:S01]  /*2f20*/  LOP3.LUT R7, R7, R0, RZ, 0x3c, !PT ;  /* 0x0000000007077212 */ /* 0x000fe200078e3cff */
[----:B0-2---:R-:W-:-:S04]  /*2f30*/  IMAD.SHL.U32 R0, R5, 0x10, RZ ;  /* 0x0000001005007824 */ /* 0x005fc800078e00ff */
[----:B------:R-:W-:-:S05]  /*2f40*/  IMAD.SHL.U32 R6, R7, 0x2, RZ ;  /* 0x0000000207067824 */ /* 0x000fca00078e00ff */
[----:B------:R-:W-:Y:S01]  /*2f50*/  LOP3.LUT R0, R7, R6, R0, 0x96, !PT ;  /* 0x0000000607007212 */ /* 0x000fe200078e9600 */
[----:B------:R-:W-:-:S03]  /*2f60*/  IMAD.MOV.U32 R7, RZ, RZ, 0x2f800000 ;  /* 0x2f800000ff077424 */ /* 0x000fc600078e00ff */
[----:B------:R-:W-:-:S04]  /*2f70*/  LOP3.LUT R11, R0, R5, RZ, 0x3c, !PT ;  /* 0x00000005000b7212 */ /* 0x000fc800078e3cff */
[C---:B------:R-:W-:Y:S01]  /*2f80*/  IADD3 R0, PT, PT, R10.reuse, 0x587c5, R11 ;  /* 0x000587c50a007810 */ /* 0x040fe20007ffe00b */
[----:B------:R-:W-:-:S03]  /*2f90*/  VIADD R10, R10, 0xb0f8a ;  /* 0x000b0f8a0a0a7836 */ /* 0x000fc60000000000 */
[----:B------:R-:W-:-:S05]  /*2fa0*/  I2FP.F32.U32 R0, R0 ;  /* 0x0000000000007245 */ /* 0x000fca0000201000 */
[----:B------:R-:W-:-:S05]  /*2fb0*/  FFMA R0, R0, R7, 1.1641532182693481445e-10 ;  /* 0x2f00000000007423 */ /* 0x000fca0000000007 */
[----:B------:R-:W-:-:S13]  /*2fc0*/  FSETP.GEU.AND P0, PT, R0, 1.175494350822287508e-38, PT ;  /* 0x008000000000780b */ /* 0x000fda0003f0e000 */
[----:B------:R-:W-:-:S04]  /*2fd0*/  @!P0 FMUL R0, R0, 8388608 ;  /* 0x4b00000000008820 */ /* 0x000fc80000400000 */
[----:B------:R-:W-:-:S05]  /*2fe0*/  VIADD R6, R0, 0xc0d55555 ;  /* 0xc0d5555500067836 */ /* 0x000fca0000000000 */
[----:B------:R-:W-:-:S05]  /*2ff0*/  LOP3.LUT R7, R6, 0xff800000, RZ, 0xc0, !PT ;  /* 0xff80000006077812 */ /* 0x000fca00078ec0ff */
[----:B------:R-:W-:Y:S01]  /*3000*/  IMAD.IADD R6, R0, 0x1, -R7 ;  /* 0x0000000100067824 */ /* 0x000fe200078e0a07 */
[----:B------:R-:W-:-:S03]  /*3010*/  I2FP.F32.S32 R7, R7 ;  /* 0x0000000700077245 */ /* 0x000fc60000201400 */
[----:B------:R-:W-:Y:S01]  /*3020*/  FADD R14, R6, -1 ;  /* 0xbf800000060e7421 */ /* 0x000fe20000000000 */
[----:B------:R-:W-:Y:S02]  /*3030*/  FSEL R6, RZ, -23, P0 ;  /* 0xc1b80000ff067808 */ /* 0x000fe40000000000 */
[----:B------:R-:W-:Y:S01]  /*3040*/  ISETP.GT.U32.AND P0, PT, R0, 0x7f7fffff, PT ;  /* 0x7f7fffff0000780c */ /* 0x000fe20003f04070 */
[C---:B------:R-:W-:Y:S02]  /*3050*/  FFMA R15, R14.reuse, -R15, 0.14084610342979431152 ;  /* 0x3e1039f60e0f7423 */ /* 0x040fe4000000080f */
[----:B------:R-:W-:Y:S01]  /*3060*/  FFMA R6, R7, 1.1920928955078125e-07, R6 ;  /* 0x3400000007067823 */ /* 0x000fe20000000006 */
[----:B------:R-:W-:Y:S01]  /*3070*/  SHF.R.U32.HI R7, RZ, 0x2, R2 ;  /* 0x00000002ff077819 */ /* 0x000fe20000011602 */
[----:B------:R-:W-:-:S03]  /*3080*/  FFMA R15, R14, R15, -0.12148627638816833496 ;  /* 0xbdf8cdcc0e0f7423 */ /* 0x000fc6000000000f */
[----:B------:R-:W-:Y:S01]  /*3090*/  LOP3.LUT R7, R7, R2, RZ, 0x3c, !PT ;  /* 0x0000000207077212 */ /* 0x000fe200078e3cff */
[----:B------:R-:W-:Y:S01]  /*30a0*/  FFMA R15, R14, R15, 0.13980610668659210205 ;  /* 0x3e0f29550e0f7423 */ /* 0x000fe2000000000f */
[----:B------:R-:W-:-:S03]  /*30b0*/  IMAD.SHL.U32 R2, R11, 0x10, RZ ;  /* 0x000000100b027824 */ /* 0x000fc600078e00ff */
[----:B------:R-:W-:-:S04]  /*30c0*/  FFMA R15, R14, R15, -0.16684235632419586182 ;  /* 0xbe2ad8b90e0f7423 */ /* 0x000fc8000000000f */
[----:B------:R-:W-:-:S04]  /*30d0*/  FFMA R15, R14, R15, 0.20012299716472625732 ;  /* 0x3e4ced0b0e0f7423 */ /* 0x000fc8000000000f */
[----:B------:R-:W-:-:S04]  /*30e0*/  FFMA R15, R14, R15, -0.24999669194221496582 ;  /* 0xbe7fff220e0f7423 */ /* 0x000fc8000000000f */
[----:B------:R-:W-:-:S04]  /*30f0*/  FFMA R15, R14, R15, 0.33333182334899902344 ;  /* 0x3eaaaa780e0f7423 */ /* 0x000fc8000000000f */
[----:B------:R-:W-:-:S04]  /*3100*/  FFMA R15, R14, R15, -0.5 ;  /* 0xbf0000000e0f7423 */ /* 0x000fc8000000000f */
[----:B------:R-:W-:-:S04]  /*3110*/  FMUL R15, R14, R15 ;  /* 0x0000000f0e0f7220 */ /* 0x000fc80000400000 */
[----:B------:R-:W-:-:S04]  /*3120*/  FFMA R15, R14, R15, R14 ;  /* 0x0000000f0e0f7223 */ /* 0x000fc8000000000e */
[----:B------:R-:W-:Y:S01]  /*3130*/  FFMA R15, R6, 0.69314718246459960938, R15 ;  /* 0x3f317218060f7823 */ /* 0x000fe2000000000f */
[C---:B------:R-:W-:Y:S01]  /*3140*/  @P0 FFMA R15, R0.reuse, R17, +INF ;  /* 0x7f800000000f0423 */ /* 0x040fe20000000011 */
[----:B------:R-:W-:Y:S01]  /*3150*/  IMAD.SHL.U32 R6, R7, 0x2, RZ ;  /* 0x0000000207067824 */ /* 0x000fe200078e00ff */
[----:B------:R-:W-:Y:S02]  /*3160*/  FSETP.NEU.AND P0, PT, R0, RZ, PT ;  /* 0x000000ff0000720b */ /* 0x000fe40003f0d000 */
[----:B------:R-:W-:Y:S02]  /*3170*/  FMUL R15, R15, -2 ;  /* 0xc00000000f0f7820 */ /* 0x000fe40000400000 */
[----:B------:R-:W-:Y:S01]  /*3180*/  LOP3.LUT R2, R7, R6, R2, 0x96, !PT ;  /* 0x0000000607027212 */ /* 0x000fe200078e9602 */
[----:B------:R-:W-:Y:S02]  /*3190*/  IMAD.MOV.U32 R7, RZ, RZ, 0x30c90fdb ;  /* 0x30c90fdbff077424 */ /* 0x000fe400078e00ff */
[----:B------:R-:W-:-:S02]  /*31a0*/  FSEL R14, R15, +INF , P0 ;  /* 0x7f8000000f0e7808 */ /* 0x000fc40000000000 */
[----:B------:R-:W-:Y:S02]  /*31b0*/  LOP3.LUT R15, R2, R11, RZ, 0x3c, !PT ;  /* 0x0000000b020f7212 */ /* 0x000fe400078e3cff */
[----:B------:R0:W1:Y:S01]  /*31c0*/  MUFU.RSQ R17, R14 ;  /* 0x0000000e00117308 */ /* 0x0000620000001400 */
[----:B------:R-:W-:Y:S02]  /*31d0*/  VIADD R2, R14, 0xf3000000 ;  /* 0xf30000000e027836 */ /* 0x000fe40000000000 */
[----:B------:R-:W-:-:S03]  /*31e0*/  IMAD.IADD R0, R15, 0x1, R10 ;  /* 0x000000010f007824 */ /* 0x000fc600078e020a */
[----:B------:R-:W-:Y:S02]  /*31f0*/  ISETP.GT.U32.AND P0, PT, R2, 0x727fffff, PT ;  /* 0x727fffff0200780c */ /* 0x000fe40003f04070 */
[----:B------:R-:W-:-:S05]  /*3200*/  I2FP.F32.U32 R0, R0 ;  /* 0x0000000000007245 */ /* 0x000fca0000201000 */
[----:B------:R-:W-:-:S06]  /*3210*/  FFMA R0, R0, R7, 7.314590599882819788e-10 ;  /* 0x30490fdb00007423 */ /* 0x000fcc0000000007 */
[----:B01----:R-:W-:Y:S05]  /*3220*/  @!P0 BRA `(.L_x_18) ;  /* 0x0000000000188947 */ /* 0x003fea0003800000 */
[----:B------:R-:W-:Y:S01]  /*3230*/  BSSY.RECONVERGENT B1, `(.L_x_19) ;  /* 0x0000004000017945 */ /* 0x000fe20003800200 */
[----:B------:R-:W-:Y:S01]  /*3240*/  IMAD.MOV.U32 R6, RZ, RZ, R14 ;  /* 0x000000ffff067224 */ /* 0x000fe200078e000e */
[----:B------:R-:W-:-:S07]  /*3250*/  MOV R21, 0x3270 ;  /* 0x0000327000157802 */ /* 0x000fce0000000f00 */
[----:B------:R-:W-:Y:S05]  /*3260*/  CALL.REL.NOINC `($__internal_0_$__cuda_sm20_sqrt_rn_f32_slowpath) ;  /* 0x0000000c00f87944 */ /* 0x000fea0003c00000 */
[----:B------:R-:W-:Y:S05]  /*3270*/  BSYNC.RECONVERGENT B1 ;  /* 0x0000000000017941 */ /* 0x000fea0003800200 */
.L_x_19:
[----:B------:R-:W-:Y:S05]  /*3280*/  BRA `(.L_x_20) ;  /* 0x0000000000107947 */ /* 0x000fea0003800000 */
.L_x_18:
[----:B------:R-:W-:Y:S01]  /*3290*/  FMUL.FTZ R23, R14, R17 ;  /* 0x000000110e177220 */ /* 0x000fe20000410000 */
[----:B------:R-:W-:-:S03]  /*32a0*/  FMUL.FTZ R6, R17, 0.5 ;  /* 0x3f00000011067820 */ /* 0x000fc60000410000 */
[----:B------:R-:W-:-:S04]  /*32b0*/  FFMA R2, -R23, R23, R14 ;  /* 0x0000001717027223 */ /* 0x000fc8000000010e */
[----:B------:R-:W-:-:S07]  /*32c0*/  FFMA R23, R2, R6, R23 ;  /* 0x0000000602177223 */ /* 0x000fce0000000017 */
.L_x_20:
[----:B------:R-:W-:Y:S05]  /*32d0*/  BSYNC.RECONVERGENT B0 ;  /* 0x0000000000007941 */ /* 0x000fea0003800200 */
.L_x_17:
[----:B------:R-:W-:Y:S01]  /*32e0*/  FMUL.RZ R16, R0, 0.15915493667125701904 ;  /* 0x3e22f98300107820 */ /* 0x000fe2000040c000 */
[----:B------:R-:W-:Y:S01]  /*32f0*/  IMAD.MOV.U32 R14, RZ, RZ, R5 ;  /* 0x000000ffff0e7224 */ /* 0x000fe200078e0005 */
[----:B------:R-:W-:Y:S01]  /*3300*/  UMOV UR4, 0x1 ;  /* 0x0000000100047882 */ /* 0x000fe20000000000 */
[----:B------:R-:W-:Y:S01]  /*3310*/  IMAD.MOV.U32 R2, RZ, RZ, R4 ;  /* 0x000000ffff027224 */ /* 0x000fe200078e0004 */
[----:B------:R-:W0:Y:S01]  /*3320*/  MUFU.COS R0, R16 ;  /* 0x0000001000007308 */ /* 0x000e220000000000 */
[----:B------:R-:W-:Y:S02]  /*3330*/  IMAD.MOV.U32 R5, RZ, RZ, R15 ;  /* 0x000000ffff057224 */ /* 0x000fe400078e000f */
[----:B------:R-:W-:-:S05]  /*3340*/  IMAD.MOV.U32 R4, RZ, RZ, R11 ;  /* 0x000000ffff047224 */ /* 0x000fca00078e000b */
[----:B------:R-:W1:Y:S01]  /*3350*/  MUFU.SIN R6, R16 ;  /* 0x0000001000067308 */ /* 0x000e620000000400 */
[-C--:B0-----:R-:W-:Y:S01]  /*3360*/  FMUL R7, R0, R23.reuse ;  /* 0x0000001700077220 */ /* 0x081fe20000400000 */
[----:B------:R-:W-:Y:S02]  /*3370*/  IMAD.MOV.U32 R0, RZ, RZ, R3 ;  /* 0x000000ffff007224 */ /* 0x000fe400078e0003 */
[----:B------:R-:W-:Y:S02]  /*3380*/  IMAD.MOV.U32 R3, RZ, RZ, R14 ;  /* 0x000000ffff037224 */ /* 0x000fe400078e000e */
[----:B-1----:R-:W-:-:S07]  /*3390*/  FMUL R6, R6, R23 ;  /* 0x0000001706067220 */ /* 0x002fce0000400000 */
.L_x_16:
[----:B------:R-:W3:Y:S01]  /*33a0*/  LDG.E R14, desc[UR6][R8.64+-0x4] ;  /* 0xfffffc06080e7981 */ /* 0x000ee2000c1e1900 */
[----:B------:R-:W-:Y:S01]  /*33b0*/  FFMA R11, R6, R13, RZ ;  /* 0x0000000d060b7223 */ /* 0x000fe200000000ff */
[----:B------:R-:W-:Y:S01]  /*33c0*/  IMAD.MOV.U32 R6, RZ, RZ, 0x3bbb989d ;  /* 0x3bbb989dff067424 */ /* 0x000fe200078e00ff */
[----:B------:R-:W-:Y:S01]  /*33d0*/  UIADD3 UR5, UPT, UPT, UR5, 0x1, URZ ;  /* 0x0000000105057890 */ /* 0x000fe2000fffe0ff */
[----:B------:R-:W-:Y:S02]  /*33e0*/  IMAD.MOV.U32 R15, RZ, RZ, 0x437c0000 ;  /* 0x437c0000ff0f7424 */ /* 0x000fe400078e00ff */
[----:B------:R-:W-:Y:S01]  /*33f0*/  FFMA R11, R11, UR8, R12 ;  /* 0x000000080b0b7c23 */ /* 0x000fe2000800000c */
[----:B------:R-:W-:-:S03]  /*3400*/  UISETP.NE.AND UP0, UPT, UR5, -0x1, UPT ;  /* 0xffffffff0500788c */ /* 0x000fc6000bf05270 */
[----:B------:R-:W-:-:S04]  /*3410*/  FFMA.SAT R6, R11, R6, 0.5 ;  /* 0x3f0000000b067423 */ /* 0x000fc80000002006 */
[----:B------:R-:W-:-:S04]  /*3420*/  FFMA.RM R6, R6, R15, 12582913 ;  /* 0x4b40000106067423 */ /* 0x000fc8000000400f */
[C---:B------:R-:W-:Y:S01]  /*3430*/  FADD R16, R6.reuse, -12583039 ;  /* 0xcb40007f06107421 */ /* 0x040fe20000000000 */
[----:B------:R-:W-:-:S03]  /*3440*/  IMAD.SHL.U32 R6, R6, 0x800000, RZ ;  /* 0x0080000006067824 */ /* 0x000fc600078e00ff */
[----:B------:R-:W-:-:S04]  /*3450*/  FFMA R16, R11, 1.4426950216293334961, -R16 ;  /* 0x3fb8aa3b0b107823 */ /* 0x000fc80000000810 */
[----:B------:R-:W-:-:S04]  /*3460*/  FFMA R16, R11, 1.925963033500011079e-08, R16 ;  /* 0x32a570600b107823 */ /* 0x000fc80000000010 */
[----:B------:R-:W1:Y:S02]  /*3470*/  MUFU.EX2 R11, R16 ;  /* 0x00000010000b7308 */ /* 0x000e640000000800 */
[----:B-1----:R-:W-:-:S04]  /*3480*/  FMUL R11, R6, R11 ;  /* 0x0000000b060b7220 */ /* 0x002fc80000400000 */
[----:B---3--:R-:W-:Y:S01]  /*3490*/  FMUL R11, R14, R11 ;  /* 0x0000000b0e0b7220 */ /* 0x008fe20000400000 */
[----:B------:R-:W-:-:S04]  /*34a0*/  IADD3 R14, P0, PT, R8, 0x4, RZ ;  /* 0x00000004080e7810 */ /* 0x000fc80007f1e0ff */
[----:B------:R1:W-:Y:S01]  /*34b0*/  STG.E desc[UR6][R8.64], R11 ;  /* 0x0000000b08007986 */ /* 0x0003e2000c101906 */
[----:B------:R-:W-:Y:S01]  /*34c0*/  IMAD.X R15, RZ, RZ, R9, P0 ;  /* 0x000000ffff0f7224 */ /* 0x000fe200000e0609 */
[----:B------:R-:W-:Y:S07]  /*34d0*/  BRA.U UP0, `(.L_x_21) ;  /* 0xfffffff900687547 */ /* 0x000fee000b83ffff */
[----:B------:R-:W-:Y:S05]  /*34e0*/  EXIT ;  /* 0x000000000000794d */ /* 0x000fea0003800000 */
.L_x_15:
[----:B------:R-:W1:Y:S01]  /*34f0*/  LDC R14, c[0x0][0x3a0] ;  /* 0x0000e800ff0e7b82 */ /* 0x000e620000000800 */
[----:B------:R-:W-:Y:S02]  /*3500*/  IMAD.MOV.U32 R15, RZ, RZ, 0x1 ;  /* 0x00000001ff0f7424 */ /* 0x000fe400078e00ff */
[----:B------:R-:W-:Y:S01]  /*3510*/  IMAD.MOV.U32 R17, RZ, RZ, -0x645efb8 ;  /* 0xf9ba1048ff117424 */ /* 0x000fe200078e00ff */
[C---:B-1----:R-:W-:Y:S01]  /*3520*/  ISETP.NE.AND P0, PT, R14.reuse, 0x2, PT ;  /* 0x000000020e00780c */ /* 0x042fe20003f05270 */
[----:B------:R-:W-:-:S12]  /*3530*/  VIADD R14, R14, 0xffffffff ;  /* 0xffffffff0e0e7836 */ /* 0x000fd80000000000 */
[----:B------:R-:W-:Y:S05]  /*3540*/  @!P0 BRA `(.L_x_22) ;  /* 0x0000000400ec8947 */ /* 0x000fea0003800000 */
[----:B------:R-:W1:Y:S01]  /*3550*/  LDC.64 R8, c[0x0][0x380] ;  /* 0x0000e000ff087b82 */ /* 0x000e620000000a00 */
[----:B------:R-:W-:Y:S01]  /*3560*/  LOP3.LUT R16, R14, 0xfffffffe, RZ, 0xc0, !PT ;  /* 0xfffffffe0e107812 */ /* 0x000fe200078ec0ff */
[----:B------:R-:W-:Y:S02]  /*3570*/  IMAD.MOV.U32 R15, RZ, RZ, RZ ;  /* 0x000000ffff0f7224 */ /* 0x000fe400078e00ff */
[----:B------:R-:W-:Y:S02]  /*3580*/  IMAD.MOV.U32 R17, RZ, RZ, RZ ;  /* 0x000000ffff117224 */ /* 0x000fe400078e00ff */
[----:B------:R-:W-:Y:S02]  /*3590*/  IMAD.MOV R16, RZ, RZ, -R16 ;  /* 0x000000ffff107224 */ /* 0x000fe400078e0a10 */
[----:B------:R-:W3:Y:S01]  /*35a0*/  LDC R7, c[0x0][0x394] ;  /* 0x0000e500ff077b82 */ /* 0x000ee20000000800 */
[----:B-1----:R-:W-:-:S03]  /*35b0*/  IMAD.WIDE R8, R10, 0x4, R8 ;  /* 0x000000040a087825 */ /* 0x002fc600078e0208 */
[----:B------:R-:W-:Y:S01]  /*35c0*/  IADD3 R6, P0, PT, R8, 0x8, RZ ;  /* 0x0000000808067810 */ /* 0x000fe20007f1e0ff */
[----:B---3--:R-:W-:-:S04]  /*35d0*/  FADD R7, R7, -0.5 ;  /* 0xbf00000007077421 */ /* 0x008fc80000000000 */
[----:B------:R-:W-:Y:S01]  /*35e0*/  FMUL R18, R7, R12 ;  /* 0x0000000c07127220 */ /* 0x000fe20000400000 */
[----:B------:R-:W-:-:S07]  /*35f0*/  IMAD.X R7, RZ, RZ, R9, P0 ;  /* 0x000000ffff077224 */ /* 0x000fce00000e0609 */
.L_x_26:
[----:B-1----:R-:W-:Y:S01]  /*3600*/  SHF.R.U32.HI R11, RZ, 0x2, R0 ;  /* 0x00000002ff0b7819 */ /* 0x002fe20000011600 */
[----:B------:R-:W-:Y:S01]  /*3610*/  IMAD.MOV.U32 R19, RZ, RZ, R4 ;  /* 0x000000ffff137224 */ /* 0x000fe200078e0004 */
        /* <DEDUP_REMOVED lines=8> */
[----:B------:R-:W-:-:S04]  /*36a0*/  IADD3 R0, PT, PT, R17, -0x64067f3, R4 ;  /* 0xf9bf980d11007810 */ /* 0x000fc80007ffe004 */
[----:B------:R-:W-:-:S05]  /*36b0*/  I2FP.F32.U32 R0, R0 ;  /* 0x0000000000007245 */ /* 0x000fca0000201000 */
[----:B------:R-:W-:-:S05]  /*36c0*/  FFMA R0, R0, R11, 1.1641532182693481445e-10 ;  /* 0x2f00000000007423 */ /* 0x000fca000000000b */
[----:B------:R-:W-:-:S04]  /*36d0*/  FSETP.GEU.AND P0, PT, R0, 1.175494350822287508e-38, PT ;  /* 0x008000000000780b */ /* 0x000fc80003f0e000 */
[----:B------:R-:W-:-:S09]  /*36e0*/  FSEL R20, RZ, -23, P0 ;  /* 0xc1b80000ff147808 */ /* 0x000fd20000000000 */
[----:B------:R-:W-:-:S04]  /*36f0*/  @!P0 FMUL R0, R0, 8388608 ;  /* 0x4b00000000008820 */ /* 0x000fc80000400000 */
[C---:B------:R-:W-:Y:S01]  /*3700*/  VIADD R11, R0.reuse, 0xc0d55555 ;  /* 0xc0d55555000b7836 */ /* 0x040fe20000000000 */
[----:B------:R-:W-:-:S04]  /*3710*/  ISETP.GT.U32.AND P0, PT, R0, 0x7f7fffff, PT ;  /* 0x7f7fffff0000780c */ /* 0x000fc80003f04070 */
[----:B------:R-:W-:-:S05]  /*3720*/  LOP3.LUT R11, R11, 0xff800000, RZ, 0xc0, !PT ;  /* 0xff8000000b0b7812 */ /* 0x000fca00078ec0ff */
[----:B------:R-:W-:-:S04]  /*3730*/  IMAD.IADD R10, R0, 0x1, -R11 ;  /* 0x00000001000a7824 */ /* 0x000fc800078e0a0b */
[----:B------:R-:W-:-:S04]  /*3740*/  FADD R10, R10, -1 ;  /* 0xbf8000000a0a7421 */ /* 0x000fc80000000000 */
[----:B------:R-:W-:-:S04]  /*3750*/  FFMA R21, R10, -R21, 0.14084610342979431152 ;  /* 0x3e1039f60a157423 */ /* 0x000fc80000000815 */
[----:B------:R-:W-:-:S04]  /*3760*/  FFMA R21, R10, R21, -0.12148627638816833496 ;  /* 0xbdf8cdcc0a157423 */ /* 0x000fc80000000015 */
[----:B------:R-:W-:-:S04]  /*3770*/  FFMA R21, R10, R21, 0.13980610668659210205 ;  /* 0x3e0f29550a157423 */ /* 0x000fc80000000015 */
[----:B------:R-:W-:-:S04]  /*3780*/  FFMA R21, R10, R21, -0.16684235632419586182 ;  /* 0xbe2ad8b90a157423 */ /* 0x000fc80000000015 */
[----:B------:R-:W-:-:S04]  /*3790*/  FFMA R21, R10, R21, 0.20012299716472625732 ;  /* 0x3e4ced0b0a157423 */ /* 0x000fc80000000015 */
[----:B------:R-:W-:-:S04]  /*37a0*/  FFMA R21, R10, R21, -0.24999669194221496582 ;  /* 0xbe7fff220a157423 */ /* 0x000fc80000000015 */
[----:B------:R-:W-:-:S04]  /*37b0*/  FFMA R21, R10, R21, 0.33333182334899902344 ;  /* 0x3eaaaa780a157423 */ /* 0x000fc80000000015 */
[C---:B------:R-:W-:Y:S01]  /*37c0*/  FFMA R23, R10.reuse, R21, -0.5 ;  /* 0xbf0000000a177423 */ /* 0x040fe20000000015 */
[----:B------:R-:W-:Y:S02]  /*37d0*/  I2FP.F32.S32 R21, R11 ;  /* 0x0000000b00157245 */ /* 0x000fe40000201400 */
[----:B------:R-:W-:Y:S01]  /*37e0*/  SHF.R.U32.HI R11, RZ, 0x2, R2 ;  /* 0x00000002ff0b7819 */ /* 0x000fe20000011602 */
[C---:B------:R-:W-:Y:S02]  /*37f0*/  FMUL R23, R10.reuse, R23 ;  /* 0x000000170a177220 */ /* 0x040fe40000400000 */
[----:B------:R-:W-:Y:S01]  /*3800*/  FFMA R20, R21, 1.1920928955078125e-07, R20 ;  /* 0x3400000015147823 */ /* 0x000fe20000000014 */
[----:B------:R-:W-:Y:S02]  /*3810*/  IMAD.MOV.U32 R21, RZ, RZ, 0x7f800000 ;  /* 0x7f800000ff157424 */ /* 0x000fe400078e00ff */
[----:B------:R-:W-:Y:S01]  /*3820*/  FFMA R23, R10, R23, R10 ;  /* 0x000000170a177223 */ /* 0x000fe2000000000a */
[----:B------:R-:W-:Y:S01]  /*3830*/  LOP3.LUT R11, R11, R2, RZ, 0x3c, !PT ;  /* 0x000000020b0b7212 */ /* 0x000fe200078e3cff */
[----:B------:R-:W-:-:S02]  /*3840*/  IMAD.SHL.U32 R2, R4, 0x10, RZ ;  /* 0x0000001004027824 */ /* 0x000fc400078e00ff */
[----:B------:R-:W-:Y:S01]  /*3850*/  FFMA R20, R20, 0.69314718246459960938, R23 ;  /* 0x3f31721814147823 */ /* 0x000fe20000000017 */
[C---:B------:R-:W-:Y:S01]  /*3860*/  @P0 FFMA R20, R0.reuse, R21, +INF ;  /* 0x7f80000000140423 */ /* 0x040fe20000000015 */
[----:B------:R-:W-:Y:S01]  /*3870*/  FSETP.NEU.AND P0, PT, R0, RZ, PT ;  /* 0x000000ff0000720b */ /* 0x000fe20003f0d000 */
[----:B------:R-:W-:Y:S02]  /*3880*/  IMAD.SHL.U32 R10, R11, 0x2, RZ ;  /* 0x000000020b0a7824 */ /* 0x000fe400078e00ff */
[----:B------:R-:W-:-:S03]  /*3890*/  FMUL R20, R20, -2 ;  /* 0xc000000014147820 */ /* 0x000fc60000400000 */
[----:B------:R-:W-:Y:S02]  /*38a0*/  LOP3.LUT R11, R11, R10, R2, 0x96, !PT ;  /* 0x0000000a0b0b7212 */ /* 0x000fe400078e9602 */
[----:B------:R-:W-:Y:S01]  /*38b0*/  FSEL R22, R20, +INF , P0 ;  /* 0x7f80000014167808 */ /* 0x000fe20000000000 */
[----:B------:R-:W-:Y:S01]  /*38c0*/  IMAD.MOV.U32 R20, RZ, RZ, R3 ;  /* 0x000000ffff147224 */ /* 0x000fe200078e0003 */
[----:B------:R-:W-:Y:S01]  /*38d0*/  LOP3.LUT R2, R11, R4, RZ, 0x3c, !PT ;  /* 0x000000040b027212 */ /* 0x000fe200078e3cff */
[----:B------:R-:W-:Y:S01]  /*38e0*/  IMAD.MOV.U32 R11, RZ, RZ, 0x30c90fdb ;  /* 0x30c90fdbff0b7424 */ /* 0x000fe200078e00ff */
[----:B------:R0:W1:Y:S01]  /*38f0*/  MUFU.RSQ R21, R22 ;  /* 0x0000001600157308 */ /* 0x0000620000001400 */
[----:B------:R-:W-:Y:S01]  /*3900*/  VIADD R10, R22, 0xf3000000 ;  /* 0xf3000000160a7836 */ /* 0x000fe20000000000 */
[--C-:B------:R-:W-:Y:S01]  /*3910*/  IADD3 R0, PT, PT, R17, -0x63ae02e, R2.reuse ;  /* 0xf9c51fd211007810 */ /* 0x100fe20007ffe002 */
[----:B------:R-:W-:Y:S02]  /*3920*/  IMAD.MOV.U32 R3, RZ, RZ, R5 ;  /* 0x000000ffff037224 */ /* 0x000fe400078e0005 */
[----:B------:R-:W-:Y:S01]  /*3930*/  IMAD.MOV.U32 R5, RZ, RZ, R2 ;  /* 0x000000ffff057224 */ /* 0x000fe200078e0002 */
[----:B------:R-:W-:Y:S01]  /*3940*/  ISETP.GT.U32.AND P0, PT, R10, 0x727fffff, PT ;  /* 0x727fffff0a00780c */ /* 0x000fe20003f04070 */
[----:B------:R-:W-:Y:S01]  /*3950*/  IMAD.MOV.U32 R10, RZ, RZ, R6 ;  /* 0x000000ffff0a7224 */ /* 0x000fe200078e0006 */
[----:B------:R-:W-:-:S05]  /*3960*/  I2FP.F32.U32 R0, R0 ;  /* 0x0000000000007245 */ /* 0x000fca0000201000 */
[----:B------:R-:W-:Y:S01]  /*3970*/  FFMA R0, R0, R11, 7.314590599882819788e-10 ;  /* 0x30490fdb00007423 */ /* 0x000fe2000000000b */
[----:B------:R-:W-:-:S05]  /*3980*/  IMAD.MOV.U32 R11, RZ, RZ, R7 ;  /* 0x000000ffff0b7224 */ /* 0x000fca00078e0007 */
[----:B01----:R-:W-:Y:S05]  /*3990*/  @!P0 BRA `(.L_x_24) ;  /* 0x0000000000108947 */ /* 0x003fea0003800000 */
[----:B------:R-:W-:Y:S01]  /*39a0*/  IMAD.MOV.U32 R6, RZ, RZ, R22 ;  /* 0x000000ffff067224 */ /* 0x000fe200078e0016 */
[----:B------:R-:W-:-:S07]  /*39b0*/  MOV R21, 0x39d0 ;  /* 0x000039d000157802 */ /* 0x000fce0000000f00 */
[----:B------:R-:W-:Y:S05]  /*39c0*/  CALL.REL.NOINC `($__internal_0_$__cuda_sm20_sqrt_rn_f32_slowpath) ;  /* 0x0000000800207944 */ /* 0x000fea0003c00000 */
[----:B------:R-:W-:Y:S05]  /*39d0*/  BRA `(.L_x_25) ;  /* 0x0000000000107947 */ /* 0x000fea0003800000 */
.L_x_24:
[----:B------:R-:W-:Y:S01]  /*39e0*/  FMUL.FTZ R23, R22, R21 ;  /* 0x0000001516177220 */ /* 0x000fe20000410000 */
[----:B------:R-:W-:-:S03]  /*39f0*/  FMUL.FTZ R6, R21, 0.5 ;  /* 0x3f00000015067820 */ /* 0x000fc60000410000 */
[----:B------:R-:W-:-:S04]  /*3a00*/  FFMA R2, -R23, R23, R22 ;  /* 0x0000001717027223 */ /* 0x000fc80000000116 */
[----:B------:R-:W-:-:S07]  /*3a10*/  FFMA R23, R2, R6, R23 ;  /* 0x0000000602177223 */ /* 0x000fce0000000017 */
.L_x_25:
[----:B------:R-:W-:Y:S05]  /*3a20*/  BSYNC.RECONVERGENT B0 ;  /* 0x0000000000007941 */ /* 0x000fea0003800200 */
.L_x_23:
[----:B------:R-:W2:Y:S01]  /*3a30*/  LDG.E R2, desc[UR6][R10.64+-0x8] ;  /* 0xfffff8060a027981 */ /* 0x000ea2000c1e1900 */
[----:B------:R-:W-:Y:S01]  /*3a40*/  FMUL.RZ R22, R0, 0.15915493667125701904 ;  /* 0x3e22f98300167820 */ /* 0x000fe2000040c000 */
[----:B------:R-:W-:Y:S02]  /*3a50*/  IMAD.MOV.U32 R24, RZ, RZ, 0x3bbb989d ;  /* 0x3bbb989dff187424 */ /* 0x000fe400078e00ff */
[----:B------:R-:W-:Y:S01]  /*3a60*/  VIADD R16, R16, 0x2 ;  /* 0x0000000210107836 */ /* 0x000fe20000000000 */
[----:B------:R-:W0:Y:S01]  /*3a70*/  MUFU.SIN R0, R22 ;  /* 0x0000001600007308 */ /* 0x000e220000000400 */
[----:B------:R-:W-:Y:S02]  /*3a80*/  VIADD R17, R17, 0xb0f8a ;  /* 0x000b0f8a11117836 */ /* 0x000fe40000000000 */
[----:B------:R-:W-:Y:S01]  /*3a90*/  VIADD R15, R15, 0x2 ;  /* 0x000000020f0f7836 */ /* 0x000fe20000000000 */
[----:B------:R-:W-:-:S04]  /*3aa0*/  ISETP.NE.AND P0, PT, R16, RZ, PT ;  /* 0x000000ff1000720c */ /* 0x000fc80003f05270 */
[----:B------:R-:W1:Y:S01]  /*3ab0*/  MUFU.COS R6, R22 ;  /* 0x0000001600067308 */ /* 0x000e620000000000 */
[----:B0-----:R-:W-:-:S04]  /*3ac0*/  FMUL R0, R0, R23 ;  /* 0x0000001700007220 */ /* 0x001fc80000400000 */
[----:B------:R-:W-:Y:S01]  /*3ad0*/  FFMA R21, R0, R13, RZ ;  /* 0x0000000d00157223 */ /* 0x000fe200000000ff */
[----:B-1----:R-:W-:-:S03]  /*3ae0*/  FMUL R0, R6, R23 ;  /* 0x0000001706007220 */ /* 0x002fc60000400000 */
[----:B------:R-:W-:Y:S01]  /*3af0*/  FADD R21, R18, R21 ;  /* 0x0000001512157221 */ /* 0x000fe20000000000 */
[----:B------:R-:W-:Y:S02]  /*3b00*/  IMAD.MOV.U32 R23, RZ, RZ, 0x437c0000 ;  /* 0x437c0000ff177424 */ /* 0x000fe400078e00ff */
[----:B------:R-:W-:Y:S01]  /*3b10*/  FFMA R7, R0, R13, RZ ;  /* 0x0000000d00077223 */ /* 0x000fe200000000ff */
[----:B------:R-:W-:-:S03]  /*3b20*/  FFMA.SAT R6, R21, R24, 0.5 ;  /* 0x3f00000015067423 */ /* 0x000fc60000002018 */
[----:B------:R-:W-:Y:S01]  /*3b30*/  FADD R7, R18, R7 ;  /* 0x0000000712077221 */ /* 0x000fe20000000000 */
[----:B------:R-:W-:-:S03]  /*3b40*/  FFMA.RM R6, R6, R23, 12582913 ;  /* 0x4b40000106067423 */ /* 0x000fc60000004017 */
[----:B------:R-:W-:Y:S01]  /*3b50*/  FFMA.SAT R0, R7, R24, 0.5 ;  /* 0x3f00000007007423 */ /* 0x000fe20000002018 */
[C---:B------:R-:W-:Y:S01]  /*3b60*/  FADD R22, R6.reuse, -12583039 ;  /* 0xcb40007f06167421 */ /* 0x040fe20000000000 */
[----:B------:R-:W-:Y:S02]  /*3b70*/  IMAD.SHL.U32 R6, R6, 0x800000, RZ ;  /* 0x0080000006067824 */ /* 0x000fe400078e00ff */
[----:B------:R-:W-:Y:S01]  /*3b80*/  FFMA.RM R0, R0, R23, 12582913 ;  /* 0x4b40000100007423 */ /* 0x000fe20000004017 */
[----:B------:R-:W-:-:S03]  /*3b90*/  FFMA R22, R21, 1.4426950216293334961, -R22 ;  /* 0x3fb8aa3b15167823 */ /* 0x000fc60000000816 */
[C---:B------:R-:W-:Y:S01]  /*3ba0*/  FADD R24, R0.reuse, -12583039 ;  /* 0xcb40007f00187421 */ /* 0x040fe20000000000 */
[----:B------:R-:W-:Y:S01]  /*3bb0*/  FFMA R22, R21, 1.925963033500011079e-08, R22 ;  /* 0x32a5706015167823 */ /* 0x000fe20000000016 */
[----:B------:R-:W-:Y:S02]  /*3bc0*/  IMAD.SHL.U32 R0, R0, 0x800000, RZ ;  /* 0x0080000000007824 */ /* 0x000fe400078e00ff */
[C---:B------:R-:W-:Y:S01]  /*3bd0*/  FFMA R24, R7.reuse, 1.4426950216293334961, -R24 ;  /* 0x3fb8aa3b07187823 */ /* 0x040fe20000000818 */
[----:B------:R-:W0:Y:S03]  /*3be0*/  MUFU.EX2 R21, R22 ;  /* 0x0000001600157308 */ /* 0x000e260000000800 */
[----:B------:R-:W-:-:S05]  /*3bf0*/  FFMA R24, R7, 1.925963033500011079e-08, R24 ;  /* 0x32a5706007187823 */ /* 0x000fca0000000018 */
[----:B------:R-:W1:Y:S01]  /*3c00*/  MUFU.EX2 R7, R24 ;  /* 0x0000001800077308 */ /* 0x000e620000000800 */
[----:B0-----:R-:W-:Y:S01]  /*3c10*/  FMUL R21, R6, R21 ;  /* 0x0000001506157220 */ /* 0x001fe20000400000 */
[----:B------:R-:W-:Y:S01]  /*3c20*/  IADD3 R6, P1, PT, R10, 0x8, RZ ;  /* 0x000000080a067810 */ /* 0x000fe20007f3e0ff */
[----:B-1----:R-:W-:-:S04]  /*3c30*/  FMUL R0, R0, R7 ;  /* 0x0000000700007220 */ /* 0x002fc80000400000 */
[----:B------:R-:W-:Y:S02]  /*3c40*/  IMAD.X R7, RZ, RZ, R11, P1 ;  /* 0x000000ffff077224 */ /* 0x000fe400008e060b */
[----:B--2---:R-:W-:Y:S01]  /*3c50*/  FMUL R21, R2, R21 ;  /* 0x0000001502157220 */ /* 0x004fe20000400000 */
[----:B------:R-:W-:-:S03]  /*3c60*/  IMAD.MOV.U32 R2, RZ, RZ, R19 ;  /* 0x000000ffff027224 */ /* 0x000fc600078e0013 */
[----:B------:R-:W-:Y:S01]  /*3c70*/  FMUL R23, R21, R0 ;  /* 0x0000000015177220 */ /* 0x000fe20000400000 */
[----:B------:R1:W-:Y:S01]  /*3c80*/  STG.E desc[UR6][R10.64+-0x4], R21 ;  /* 0xfffffc150a007986 */ /* 0x0003e2000c101906 */
[----:B------:R-:W-:-:S03]  /*3c90*/  IMAD.MOV.U32 R0, RZ, RZ, R20 ;  /* 0x000000ffff007224 */ /* 0x000fc600078e0014 */
[----:B------:R1:W-:Y:S01]  /*3ca0*/  STG.E desc[UR6][R10.64], R23 ;  /* 0x000000170a007986 */ /* 0x0003e2000c101906 */
[----:B------:R-:W-:Y:S05]  /*3cb0*/  @P0 BRA `(.L_x_26) ;  /* 0xfffffff800500947 */ /* 0x000fea000383ffff */
[----:B------:R-:W-:Y:S02]  /*3cc0*/  VIADD R17, R17, 0xf9ba1048 ;  /* 0xf9ba104811117836 */ /* 0x000fe40000000000 */
[----:B------:R-:W-:Y:S02]  /*3cd0*/  VIADD R15, R15, 0x1 ;  /* 0x000000010f0f7836 */ /* 0x000fe40000000000 */
[----:B------:R-:W-:Y:S02]  /*3ce0*/  IMAD.MOV.U32 R0, RZ, RZ, R20 ;  /* 0x000000ffff007224 */ /* 0x000fe400078e0014 */
[----:B------:R-:W-:-:S07]  /*3cf0*/  IMAD.MOV.U32 R2, RZ, RZ, R19 ;  /* 0x000000ffff027224 */ /* 0x000fce00078e0013 */
.L_x_22:
[----:B------:R-:W-:-:S04]  /*3d00*/  LOP3.LUT R14, R14, 0x1, RZ, 0xc0, !PT ;  /* 0x000000010e0e7812 */ /* 0x000fc800078ec0ff */
[----:B------:R-:W-:-:S13]  /*3d10*/  ISETP.NE.U32.AND P0, PT, R14, 0x1, PT ;  /* 0x000000010e00780c */ /* 0x000fda0003f05070 */
[----:B------:R-:W-:Y:S05]  /*3d20*/  @P0 EXIT ;  /* 0x000000000000094d */ /* 0x000fea0003800000 */
[----:B0-2---:R-:W-:Y:S01]  /*3d30*/  SHF.R.U32.HI R3, RZ, 0x2, R0 ;  /* 0x00000002ff037819 */ /* 0x005fe20000011600 */
[----:B-1----:R-:W-:Y:S01]  /*3d40*/  IMAD.MOV.U32 R10, RZ, RZ, 0x3e055027 ;  /* 0x3e055027ff0a7424 */ /* 0x002fe200078e00ff */
[----:B------:R-:W-:Y:S02]  /*3d50*/  BSSY.RECONVERGENT B0, `(.L_x_27) ;  /* 0x0000039000007945 */ /* 0x000fe40003800200 */
[----:B------:R-:W-:Y:S01]  /*3d60*/  LOP3.LUT R3, R3, R0, RZ, 0x3c, !PT ;  /* 0x0000000003037212 */ /* 0x000fe200078e3cff */
[----:B------:R-:W-:-:S04]  /*3d70*/  IMAD.SHL.U32 R0, R5, 0x10, RZ ;  /* 0x0000001005007824 */ /* 0x000fc800078e00ff */
[----:B------:R-:W-:-:S05]  /*3d80*/  IMAD.SHL.U32 R4, R3, 0x2, RZ ;  /* 0x0000000203047824 */ /* 0x000fca00078e00ff */
[----:B------:R-:W-:Y:S01]  /*3d90*/  LOP3.LUT R0, R3, R4, R0, 0x96, !PT ;  /* 0x0000000403007212 */ /* 0x000fe200078e9600 */
[----:B------:R-:W-:-:S03]  /*3da0*/  IMAD.MOV.U32 R4, RZ, RZ, 0x2f800000 ;  /* 0x2f800000ff047424 */ /* 0x000fc600078e00ff */
[----:B------:R-:W-:-:S04]  /*3db0*/  LOP3.LUT R0, R0, R5, RZ, 0x3c, !PT ;  /* 0x0000000500007212 */ /* 0x000fc800078e3cff */
[----:B------:R-:W-:-:S04]  /*3dc0*/  IADD3 R3, PT, PT, R17, 0x587c5, R0 ;  /* 0x000587c511037810 */ /* 0x000fc80007ffe000 */
[----:B------:R-:W-:-:S05]  /*3dd0*/  I2FP.F32.U32 R3, R3 ;  /* 0x0000000300037245 */ /* 0x000fca0000201000 */
[----:B------:R-:W-:-:S05]  /*3de0*/  FFMA R3, R3, R4, 1.1641532182693481445e-10 ;  /* 0x2f00000003037423 */ /* 0x000fca0000000004 */
[----:B------:R-:W-:-:S13]  /*3df0*/  FSETP.GEU.AND P0, PT, R3, 1.175494350822287508e-38, PT ;  /* 0x008000000300780b */ /* 0x000fda0003f0e000 */
[----:B------:R-:W-:-:S04]  /*3e00*/  @!P0 FMUL R3, R3, 8388608 ;  /* 0x4b00000003038820 */ /* 0x000fc80000400000 */
[----:B------:R-:W-:-:S05]  /*3e10*/  VIADD R4, R3, 0xc0d55555 ;  /* 0xc0d5555503047836 */ /* 0x000fca0000000000 */
[----:B------:R-:W-:-:S04]  /*3e20*/  LOP3.LUT R6, R4, 0xff800000, RZ, 0xc0, !PT ;  /* 0xff80000004067812 */ /* 0x000fc800078ec0ff */
[----:B------:R-:W-:Y:S01]  /*3e30*/  I2FP.F32.S32 R5, R6 ;  /* 0x0000000600057245 */ /* 0x000fe20000201400 */
[----:B------:R-:W-:Y:S02]  /*3e40*/  IMAD.IADD R4, R3, 0x1, -R6 ;  /* 0x0000000103047824 */ /* 0x000fe400078e0a06 */
[----:B------:R-:W-:Y:S02]  /*3e50*/  IMAD.MOV.U32 R6, RZ, RZ, 0x7f800000 ;  /* 0x7f800000ff067424 */ /* 0x000fe400078e00ff */
        /* <DEDUP_REMOVED lines=8> */
[----:B------:R-:W-:Y:S01]  /*3ee0*/  FFMA R10, R7, R4, -0.5 ;  /* 0xbf000000070a7423 */ /* 0x000fe20000000004 */
[----:B------:R-:W-:Y:S02]  /*3ef0*/  FSEL R4, RZ, -23, P0 ;  /* 0xc1b80000ff047808 */ /* 0x000fe40000000000 */
[----:B------:R-:W-:Y:S01]  /*3f00*/  ISETP.GT.U32.AND P0, PT, R3, 0x7f7fffff, PT ;  /* 0x7f7fffff0300780c */ /* 0x000fe20003f04070 */
[----:B------:R-:W-:Y:S02]  /*3f10*/  FMUL R10, R7, R10 ;  /* 0x0000000a070a7220 */ /* 0x000fe40000400000 */
[----:B------:R-:W-:Y:S01]  /*3f20*/  FFMA R4, R5, 1.1920928955078125e-07, R4 ;  /* 0x3400000005047823 */ /* 0x000fe20000000004 */
[----:B------:R-:W-:Y:S01]  /*3f30*/  SHF.R.U32.HI R5, RZ, 0x2, R2 ;  /* 0x00000002ff057819 */ /* 0x000fe20000011602 */
[----:B------:R-:W-:-:S03]  /*3f40*/  FFMA R7, R7, R10, R7 ;  /* 0x0000000a07077223 */ /* 0x000fc60000000007 */
[----:B------:R-:W-:Y:S01]  /*3f50*/  LOP3.LUT R5, R5, R2, RZ, 0x3c, !PT ;  /* 0x0000000205057212 */ /* 0x000fe200078e3cff */
[----:B------:R-:W-:Y:S01]  /*3f60*/  FFMA R7, R4, 0.69314718246459960938, R7 ;  /* 0x3f31721804077823 */ /* 0x000fe20000000007 */
[----:B------:R-:W-:-:S03]  /*3f70*/  IMAD.SHL.U32 R2, R0, 0x10, RZ ;  /* 0x0000001000027824 */ /* 0x000fc600078e00ff */
[C---:B------:R-:W-:Y:S01]  /*3f80*/  @P0 FFMA R7, R3.reuse, R6, +INF ;  /* 0x7f80000003070423 */ /* 0x040fe20000000006 */
[----:B------:R-:W-:Y:S01]  /*3f90*/  FSETP.NEU.AND P0, PT, R3, RZ, PT ;  /* 0x000000ff0300720b */ /* 0x000fe20003f0d000 */
[----:B------:R-:W-:Y:S02]  /*3fa0*/  IMAD.SHL.U32 R4, R5, 0x2, RZ ;  /* 0x0000000205047824 */ /* 0x000fe400078e00ff */
[----:B------:R-:W-:Y:S01]  /*3fb0*/  FMUL R7, R7, -2 ;  /* 0xc000000007077820 */ /* 0x000fe20000400000 */
[----:B------:R-:W-:Y:S02]  /*3fc0*/  IMAD.MOV.U32 R3, RZ, RZ, 0x30c90fdb ;  /* 0x30c90fdbff037424 */ /* 0x000fe400078e00ff */
[----:B------:R-:W-:Y:S02]  /*3fd0*/  LOP3.LUT R5, R5, R4, R2, 0x96, !PT ;  /* 0x0000000405057212 */ /* 0x000fe400078e9602 */
[----:B------:R-:W-:Y:S02]  /*3fe0*/  FSEL R6, R7, +INF , P0 ;  /* 0x7f80000007067808 */ /* 0x000fe40000000000 */
[----:B------:R-:W-:-:S02]  /*3ff0*/  LOP3.LUT R0, R5, R0, RZ, 0x3c, !PT ;  /* 0x0000000005007212 */ /* 0x000fc400078e3cff */
[----:B------:R0:W1:Y:S01]  /*4000*/  MUFU.RSQ R5, R6 ;  /* 0x0000000600057308 */ /* 0x0000620000001400 */
[----:B------:R-:W-:Y:S01]  /*4010*/  VIADD R2, R6, 0xf3000000 ;  /* 0xf300000006027836 */ /* 0x000fe20000000000 */
[----:B------:R-:W-:-:S04]  /*4020*/  IADD3 R0, PT, PT, R17, 0xb0f8a, R0 ;  /* 0x000b0f8a11007810 */ /* 0x000fc80007ffe000 */
[----:B------:R-:W-:Y:S02]  /*4030*/  ISETP.GT.U32.AND P0, PT, R2, 0x727fffff, PT ;  /* 0x727fffff0200780c */ /* 0x000fe40003f04070 */
[----:B------:R-:W-:-:S05]  /*4040*/  I2FP.F32.U32 R0, R0 ;  /* 0x0000000000007245 */ /* 0x000fca0000201000 */
[----:B------:R-:W-:-:S06]  /*4050*/  FFMA R3, R0, R3, 7.314590599882819788e-10 ;  /* 0x30490fdb00037423 */ /* 0x000fcc0000000003 */
[----:B01----:R-:W-:Y:S05]  /*4060*/  @!P0 BRA `(.L_x_28) ;  /* 0x00000000000c8947 */ /* 0x003fea0003800000 */
[----:B------:R-:W-:-:S07]  /*4070*/  MOV R21, 0x4090 ;  /* 0x0000409000157802 */ /* 0x000fce0000000f00 */
[----:B------:R-:W-:Y:S05]  /*4080*/  CALL.REL.NOINC `($__internal_0_$__cuda_sm20_sqrt_rn_f32_slowpath) ;  /* 0x0000000000707944 */ /* 0x000fea0003c00000 */
[----:B------:R-:W-:Y:S05]  /*4090*/  BRA `(.L_x_29) ;  /* 0x0000000000107947 */ /* 0x000fea0003800000 */
.L_x_28:
[----:B------:R-:W-:Y:S01]  /*40a0*/  FMUL.FTZ R23, R6, R5 ;  /* 0x0000000506177220 */ /* 0x000fe20000410000 */
[----:B------:R-:W-:-:S03]  /*40b0*/  FMUL.FTZ R2, R5, 0.5 ;  /* 0x3f00000005027820 */ /* 0x000fc60000410000 */
[----:B------:R-:W-:-:S04]  /*40c0*/  FFMA R0, -R23, R23, R6 ;  /* 0x0000001717007223 */ /* 0x000fc80000000106 */
[----:B------:R-:W-:-:S07]  /*40d0*/  FFMA R23, R0, R2, R23 ;  /* 0x0000000200177223 */ /* 0x000fce0000000017 */
.L_x_29:
[----:B------:R-:W-:Y:S05]  /*40e0*/  BSYNC.RECONVERGENT B0 ;  /* 0x0000000000007941 */ /* 0x000fea0003800200 */
.L_x_27:
[----:B------:R-:W-:-:S04]  /*40f0*/  IMAD.WIDE R8, R15, 0x4, R8 ;  /* 0x000000040f087825 */ /* 0x000fc800078e0208 */
[----:B------:R-:W-:Y:S01]  /*4100*/  FMUL.RZ R3, R3, 0.15915493667125701904 ;  /* 0x3e22f98303037820 */ /* 0x000fe2000040c000 */
[----:B------:R-:W0:Y:S01]  /*4110*/  LDC R4, c[0x0][0x394] ;  /* 0x0000e500ff047b82 */ /* 0x000e220000000800 */
[----:B------:R-:W2:Y:S02]  /*4120*/  LDG.E R2, desc[UR6][R8.64+-0x4] ;  /* 0xfffffc0608027981 */ /* 0x000ea4000c1e1900 */
[----:B------:R-:W1:Y:S01]  /*4130*/  MUFU.SIN R0, R3 ;  /* 0x0000000300007308 */ /* 0x000e620000000400 */
[----:B------:R-:W-:Y:S02]  /*4140*/  IMAD.MOV.U32 R5, RZ, RZ, 0x437c0000 ;  /* 0x437c0000ff057424 */ /* 0x000fe400078e00ff */
[----:B-1----:R-:W-:Y:S01]  /*4150*/  FMUL R0, R0, R23 ;  /* 0x0000001700007220 */ /* 0x002fe20000400000 */
[----:B0-----:R-:W-:-:S03]  /*4160*/  FADD R4, R4, -0.5 ;  /* 0xbf00000004047421 */ /* 0x001fc60000000000 */
[----:B------:R-:W-:Y:S01]  /*4170*/  FFMA R13, R0, R13, RZ ;  /* 0x0000000d000d7223 */ /* 0x000fe200000000ff */
[----:B------:R-:W-:-:S03]  /*4180*/  IMAD.MOV.U32 R0, RZ, RZ, 0x3bbb989d ;  /* 0x3bbb989dff007424 */ /* 0x000fc600078e00ff */
[----:B------:R-:W-:-:S04]  /*4190*/  FFMA R13, R4, R12, R13 ;  /* 0x0000000c040d7223 */ /* 0x000fc8000000000d */
[----:B------:R-:W-:-:S04]  /*41a0*/  FFMA.SAT R0, R13, R0, 0.5 ;  /* 0x3f0000000d007423 */ /* 0x000fc80000002000 */
[----:B------:R-:W-:-:S04]  /*41b0*/  FFMA.RM R0, R0, R5, 12582913 ;  /* 0x4b40000100007423 */ /* 0x000fc80000004005 */
[C---:B------:R-:W-:Y:S01]  /*41c0*/  FADD R4, R0.reuse, -12583039 ;  /* 0xcb40007f00047421 */ /* 0x040fe20000000000 */
[----:B------:R-:W-:-:S03]  /*41d0*/  IMAD.SHL.U32 R0, R0, 0x800000, RZ ;  /* 0x0080000000007824 */ /* 0x000fc600078e00ff */
[----:B------:R-:W-:-:S04]  /*41e0*/  FFMA R4, R13, 1.4426950216293334961, -R4 ;  /* 0x3fb8aa3b0d047823 */ /* 0x000fc80000000804 */
[----:B------:R-:W-:-:S04]  /*41f0*/  FFMA R4, R13, 1.925963033500011079e-08, R4 ;  /* 0x32a570600d047823 */ /* 0x000fc80000000004 */
[----:B------:R-:W0:Y:S02]  /*4200*/  MUFU.EX2 R3, R4 ;  /* 0x0000000400037308 */ /* 0x000e240000000800 */
[----:B0-----:R-:W-:-:S04]  /*4210*/  FMUL R3, R0, R3 ;  /* 0x0000000300037220 */ /* 0x001fc80000400000 */
[----:B--2---:R-:W-:-:S05]  /*4220*/  FMUL R3, R2, R3 ;  /* 0x0000000302037220 */ /* 0x004fca0000400000 */
[----:B------:R-:W-:Y:S01]  /*4230*/  STG.E desc[UR6][R8.64], R3 ;  /* 0x0000000308007986 */ /* 0x000fe2000c101906 */
[----:B------:R-:W-:Y:S05]  /*4240*/  EXIT ;  /* 0x000000000000794d */ /* 0x000fea0003800000 */
        .weak           $__internal_0_$__cuda_sm20_sqrt_rn_f32_slowpath
        .type           $__internal_0_$__cuda_sm20_sqrt_rn_f32_slowpath,@function
        .size           $__internal_0_$__cuda_sm20_sqrt_rn_f32_slowpath,($__internal_1_$__cuda_sm3x_div_rn_noftz_f32_slowpath - $__internal_0_$__cuda_sm20_sqrt_rn_f32_slowpath)
$__internal_0_$__cuda_sm20_sqrt_rn_f32_slowpath:
[----:B------:R-:W-:-:S13]  /*4250*/  LOP3.LUT P0, RZ, R6, 0x7fffffff, RZ, 0xc0, !PT ;  /* 0x7fffffff06ff7812 */ /* 0x000fda000780c0ff */
[----:B------:R-:W-:Y:S01]  /*4260*/  @!P0 IMAD.MOV.U32 R23, RZ, RZ, R6 ;  /* 0x000000ffff178224 */ /* 0x000fe200078e0006 */
[----:B------:R-:W-:Y:S06]  /*4270*/  @!P0 BRA `(.L_x_30) ;  /* 0x0000000000408947 */ /* 0x000fec0003800000 */
[----:B------:R-:W-:-:S13]  /*4280*/  FSETP.GEU.FTZ.AND P0, PT, R6, RZ, PT ;  /* 0x000000ff0600720b */ /* 0x000fda0003f1e000 */
[----:B------:R-:W-:Y:S01]  /*4290*/  @!P0 IMAD.MOV.U32 R23, RZ, RZ, 0x7fffffff ;  /* 0x7fffffffff178424 */ /* 0x000fe200078e00ff */
[----:B------:R-:W-:Y:S06]  /*42a0*/  @!P0 BRA `(.L_x_30) ;  /* 0x0000000000348947 */ /* 0x000fec0003800000 */
[----:B------:R-:W-:-:S13]  /*42b0*/  FSETP.GTU.FTZ.AND P0, PT, |R6|, +INF , PT ;  /* 0x7f8000000600780b */ /* 0x000fda0003f1c200 */
[----:B------:R-:W-:Y:S01]  /*42c0*/  @P0 FADD.FTZ R23, R6, 1 ;  /* 0x3f80000006170421 */ /* 0x000fe20000010000 */
[----:B------:R-:W-:Y:S06]  /*42d0*/  @P0 BRA `(.L_x_30) ;  /* 0x0000000000280947 */ /* 0x000fec0003800000 */
[----:B------:R-:W-:-:S13]  /*42e0*/  FSETP.NEU.FTZ.AND P0, PT, |R6|, +INF , PT ;  /* 0x7f8000000600780b */ /* 0x000fda0003f1d200 */
[----:B------:R-:W-:-:S04]  /*42f0*/  @P0 FFMA R24, R6, 1.84467440737095516160e+19, RZ ;  /* 0x5f80000006180823 */ /* 0x000fc800000000ff */
[----:B------:R-:W0:Y:S02]  /*4300*/  @P0 MUFU.RSQ R25, R24 ;  /* 0x0000001800190308 */ /* 0x000e240000001400 */
[----:B0-----:R-:W-:Y:S01]  /*4310*/  @P0 FMUL.FTZ R7, R24, R25 ;  /* 0x0000001918070220 */ /* 0x001fe20000410000 */
[----:B------:R-:W-:-:S03]  /*4320*/  @P0 FMUL.FTZ R22, R25, 0.5 ;  /* 0x3f00000019160820 */ /* 0x000fc60000410000 */
[----:B------:R-:W-:-:S04]  /*4330*/  @P0 FADD.FTZ R23, -R7, -RZ ;  /* 0x800000ff07170221 */ /* 0x000fc80000010100 */
[----:B------:R-:W-:Y:S01]  /*4340*/  @P0 FFMA R26, R7, R23, R24 ;  /* 0x00000017071a0223 */ /* 0x000fe20000000018 */
[----:B------:R-:W-:-:S03]  /*4350*/  @!P0 IMAD.MOV.U32 R23, RZ, RZ, R6 ;  /* 0x000000ffff178224 */ /* 0x000fc600078e0006 */
[----:B------:R-:W-:-:S04]  /*4360*/  @P0 FFMA R22, R26, R22, R7 ;  /* 0x000000161a160223 */ /* 0x000fc80000000007 */
[----:B------:R-:W-:-:S07]  /*4370*/  @P0 FMUL.FTZ R23, R22, 2.3283064365386962891e-10 ;  /* 0x2f80000016170820 */ /* 0x000fce0000410000 */
.L_x_30:
[----:B------:R-:W-:Y:S02]  /*4380*/  IMAD.MOV.U32 R6, RZ, RZ, R21 ;  /* 0x000000ffff067224 */ /* 0x000fe400078e0015 */
[----:B------:R-:W-:-:S04]  /*4390*/  IMAD.MOV.U32 R7, RZ, RZ, 0x0 ;  /* 0x00000000ff077424 */ /* 0x000fc800078e00ff */
[----:B------:R-:W-:Y:S05]  /*43a0*/  RET.REL.NODEC R6 `(_Z12simulate_gbmPfS_ffffii) ;  /* 0xffffffbc06147950 */ /* 0x000fea0003c3ffff */
        .weak           $__internal_1_$__cuda_sm3x_div_rn_noftz_f32_slowpath
        .type           $__internal_1_$__cuda_sm3x_div_rn_noftz_f32_slowpath,@function
        .size           $__internal_1_$__cuda_sm3x_div_rn_noftz_f32_slowpath,(.L_x_40 - $__internal_1_$__cuda_sm3x_div_rn_noftz_f32_slowpath)
$__internal_1_$__cuda_sm3x_div_rn_noftz_f32_slowpath:
[----:B------:R-:W0:Y:S01]  /*43b0*/  LDC R7, c[0x0][0x39c] ;  /* 0x0000e700ff077b82 */ /* 0x000e220000000800 */
[----:B------:R-:W-:-:S04]  /*43c0*/  SHF.R.U32.HI R10, RZ, 0x17, R11 ;  /* 0x00000017ff0a7819 */ /* 0x000fc8000001160b */
[----:B------:R-:W-:-:S03]  /*43d0*/  LOP3.LUT R10, R10, 0xff, RZ, 0xc0, !PT ;  /* 0x000000ff0a0a7812 */ /* 0x000fc600078ec0ff */
[----:B------:R-:W1:Y:S02]  /*43e0*/  LDC R14, c[0x0][0x39c] ;  /* 0x0000e700ff0e7b82 */ /* 0x000e640000000800 */
[----:B------:R-:W-:-:S05]  /*43f0*/  VIADD R16, R10, 0xffffffff ;  /* 0xffffffff0a107836 */ /* 0x000fca0000000000 */
[----:B------:R-:W-:Y:S02]  /*4400*/  ISETP.GT.U32.AND P0, PT, R16, 0xfd, PT ;  /* 0x000000fd1000780c */ /* 0x000fe40003f04070 */
[----:B0-----:R-:W-:-:S04]  /*4410*/  SHF.R.U32.HI R6, RZ, 0x17, R7 ;  /* 0x00000017ff067819 */ /* 0x001fc80000011607 */
[----:B------:R-:W-:-:S05]  /*4420*/  LOP3.LUT R12, R6, 0xff, RZ, 0xc0, !PT ;  /* 0x000000ff060c7812 */ /* 0x000fca00078ec0ff */
[----:B------:R-:W-:-:S05]  /*4430*/  VIADD R15, R12, 0xffffffff ;  /* 0xffffffff0c0f7836 */ /* 0x000fca0000000000 */
[----:B------:R-:W-:-:S13]  /*4440*/  ISETP.GT.U32.OR P0, PT, R15, 0xfd, P0 ;  /* 0x000000fd0f00780c */ /* 0x000fda0000704470 */
[----:B------:R-:W-:Y:S01]  /*4450*/  @!P0 IMAD.MOV.U32 R9, RZ, RZ, RZ ;  /* 0x000000ffff098224 */ /* 0x000fe200078e00ff */
[----:B-1----:R-:W-:Y:S06]  /*4460*/  @!P0 BRA `(.L_x_31) ;  /* 0x0000000000608947 */ /* 0x002fec0003800000 */
[----:B------:R-:W-:Y:S01]  /*4470*/  FSETP.GTU.FTZ.AND P0, PT, |R7|, +INF , PT ;  /* 0x7f8000000700780b */ /* 0x000fe20003f1c200 */
[----:B------:R-:W-:Y:S01]  /*4480*/  IMAD.MOV.U32 R6, RZ, RZ, R11 ;  /* 0x000000ffff067224 */ /* 0x000fe200078e000b */
[----:B------:R-:W-:-:S04]  /*4490*/  FSETP.GTU.FTZ.AND P1, PT, |R11|, +INF , PT ;  /* 0x7f8000000b00780b */ /* 0x000fc80003f3c200 */
[----:B------:R-:W-:-:S13]  /*44a0*/  PLOP3.LUT P0, PT, P0, P1, PT, 0xf8, 0x8f ;  /* 0x00000000008f781c */ /* 0x000fda0000703f70 */
[----:B------:R-:W-:Y:S05]  /*44b0*/  @P0 BRA `(.L_x_32) ;  /* 0x0000000400440947 */ /* 0x000fea0003800000 */
[----:B------:R-:W-:-:S13]  /*44c0*/  LOP3.LUT P0, RZ, R11, 0x7fffffff, R14, 0xc8, !PT ;  /* 0x7fffffff0bff7812 */ /* 0x000fda000780c80e */
[----:B------:R-:W-:Y:S05]  /*44d0*/  @!P0 BRA `(.L_x_33) ;  /* 0x0000000400348947 */ /* 0x000fea0003800000 */
[C---:B------:R-:W-:Y:S02]  /*44e0*/  FSETP.NEU.FTZ.AND P2, PT, |R7|.reuse, +INF , PT ;  /* 0x7f8000000700780b */ /* 0x040fe40003f5d200 */
[----:B------:R-:W-:Y:S02]  /*44f0*/  FSETP.NEU.FTZ.AND P0, PT, |R6|, +INF , PT ;  /* 0x7f8000000600780b */ /* 0x000fe40003f1d200 */
[----:B------:R-:W-:-:S11]  /*4500*/  FSETP.NEU.FTZ.AND P1, PT, |R7|, +INF , PT ;  /* 0x7f8000000700780b */ /* 0x000fd60003f3d200 */
[----:B------:R-:W-:Y:S05]  /*4510*/  @!P0 BRA !P2, `(.L_x_33) ;  /* 0x0000000400248947 */ /* 0x000fea0005000000 */
[----:B------:R-:W-:-:S04]  /*4520*/  LOP3.LUT P2, RZ, R14, 0x7fffffff, RZ, 0xc0, !PT ;  /* 0x7fffffff0eff7812 */ /* 0x000fc8000784c0ff */
[----:B------:R-:W-:-:S13]  /*4530*/  PLOP3.LUT P0, PT, P0, P2, PT, 0x2f, 0xf2 ;  /* 0x0000000000f2781c */ /* 0x000fda0000704577 */
[----:B------:R-:W-:Y:S05]  /*4540*/  @P0 BRA `(.L_x_34) ;  /* 0x0000000400100947 */ /* 0x000fea0003800000 */
[----:B------:R-:W-:-:S04]  /*4550*/  LOP3.LUT P0, RZ, R11, 0x7fffffff, RZ, 0xc0, !PT ;  /* 0x7fffffff0bff7812 */ /* 0x000fc8000780c0ff */
[----:B------:R-:W-:-:S13]  /*4560*/  PLOP3.LUT P0, PT, P1, P0, PT, 0x2f, 0xf2 ;  /* 0x0000000000f2781c */ /* 0x000fda0000f00577 */
[----:B------:R-:W-:Y:S05]  /*4570*/  @P0 BRA `(.L_x_35) ;  /* 0x0000000000f80947 */ /* 0x000fea0003800000 */
[----:B------:R-:W-:Y:S02]  /*4580*/  ISETP.GE.AND P0, PT, R15, RZ, PT ;  /* 0x000000ff0f00720c */ /* 0x000fe40003f06270 */
[----:B------:R-:W-:-:S11]  /*4590*/  ISETP.GE.AND P1, PT, R16, RZ, PT ;  /* 0x000000ff1000720c */ /* 0x000fd60003f26270 */
[----:B------:R-:W-:Y:S02]  /*45a0*/  @P0 IMAD.MOV.U32 R9, RZ, RZ, RZ ;  /* 0x000000ffff090224 */ /* 0x000fe400078e00ff */
[----:B------:R-:W-:Y:S01]  /*45b0*/  @!P0 FFMA R14, R7, 1.84467440737095516160e+19, RZ ;  /* 0x5f800000070e8823 */ /* 0x000fe200000000ff */
[----:B------:R-:W-:Y:S02]  /*45c0*/  @!P0 IMAD.MOV.U32 R9, RZ, RZ, -0x40 ;  /* 0xffffffc0ff098424 */ /* 0x000fe400078e00ff */
[----:B------:R-:W-:Y:S02]  /*45d0*/  @!P1 FFMA R11, R6, 1.84467440737095516160e+19, RZ ;  /* 0x5f800000060b9823 */ /* 0x000fe400000000ff */
[----:B------:R-:W-:-:S07]  /*45e0*/  @!P1 VIADD R9, R9, 0x40 ;  /* 0x0000004009099836 */ /* 0x000fce0000000000 */
.L_x_31:
[----:B------:R-:W-:Y:S01]  /*45f0*/  LEA R6, R10, 0xc0800000, 0x17 ;  /* 0xc08000000a067811 */ /* 0x000fe200078eb8ff */
[----:B------:R-:W-:-:S04]  /*4600*/  VIADD R7, R12, 0xffffff81 ;  /* 0xffffff810c077836 */ /* 0x000fc80000000000 */
[----:B------:R-:W-:Y:S01]  /*4610*/  IMAD.IADD R11, R11, 0x1, -R6 ;  /* 0x000000010b0b7824 */ /* 0x000fe200078e0a06 */
[C---:B------:R-:W-:Y:S01]  /*4620*/  IADD3 R10, PT, PT, R7.reuse, 0x7f, -R10 ;  /* 0x0000007f070a7810 */ /* 0x040fe20007ffe80a */
[----:B------:R-:W-:Y:S02]  /*4630*/  IMAD R6, R7, -0x800000, R14 ;  /* 0xff80000007067824 */ /* 0x000fe400078e020e */
[----:B------:R-:W0:Y:S01]  /*4640*/  MUFU.RCP R15, R11 ;  /* 0x0000000b000f7308 */ /* 0x000e220000001000 */
[----:B------:R-:W-:Y:S01]  /*4650*/  FADD.FTZ R17, -R11, -RZ ;  /* 0x800000ff0b117221 */ /* 0x000fe20000010100 */
[----:B------:R-:W-:-:S03]  /*4660*/  IMAD.IADD R10, R10, 0x1, R9 ;  /* 0x000000010a0a7824 */ /* 0x000fc600078e0209 */
[----:B0-----:R-:W-:-:S04]  /*4670*/  FFMA R12, R15, R17, 1 ;  /* 0x3f8000000f0c7423 */ /* 0x001fc80000000011 */
[----:B------:R-:W-:-:S04]  /*4680*/  FFMA R19, R15, R12, R15 ;  /* 0x0000000c0f137223 */ /* 0x000fc8000000000f */
[----:B------:R-:W-:-:S04]  /*4690*/  FFMA R12, R6, R19, RZ ;  /* 0x00000013060c7223 */ /* 0x000fc800000000ff */
[----:B------:R-:W-:-:S04]  /*46a0*/  FFMA R15, R17, R12, R6 ;  /* 0x0000000c110f7223 */ /* 0x000fc80000000006 */
[----:B------:R-:W-:-:S04]  /*46b0*/  FFMA R12, R19, R15, R12 ;  /* 0x0000000f130c7223 */ /* 0x000fc8000000000c */
[----:B------:R-:W-:-:S04]  /*46c0*/  FFMA R17, R17, R12, R6 ;  /* 0x0000000c11117223 */ /* 0x000fc80000000006 */
[----:B------:R-:W-:-:S05]  /*46d0*/  FFMA R6, R19, R17, R12 ;  /* 0x0000001113067223 */ /* 0x000fca000000000c */
[----:B------:R-:W-:-:S04]  /*46e0*/  SHF.R.U32.HI R7, RZ, 0x17, R6 ;  /* 0x00000017ff077819 */ /* 0x000fc80000011606 */
[----:B------:R-:W-:-:S05]  /*46f0*/  LOP3.LUT R7, R7, 0xff, RZ, 0xc0, !PT ;  /* 0x000000ff07077812 */ /* 0x000fca00078ec0ff */
[----:B------:R-:W-:-:S04]  /*4700*/  IMAD.IADD R11, R7, 0x1, R10 ;  /* 0x00000001070b7824 */ /* 0x000fc800078e020a */
[----:B------:R-:W-:-:S05]  /*4710*/  VIADD R7, R11, 0xffffffff ;  /* 0xffffffff0b077836 */ /* 0x000fca0000000000 */
[----:B------:R-:W-:-:S13]  /*4720*/  ISETP.GE.U32.AND P0, PT, R7, 0xfe, PT ;  /* 0x000000fe0700780c */ /* 0x000fda0003f06070 */
[----:B------:R-:W-:Y:S05]  /*4730*/  @!P0 BRA `(.L_x_36) ;  /* 0x0000000000808947 */ /* 0x000fea0003800000 */
[----:B------:R-:W-:-:S13]  /*4740*/  ISETP.GT.AND P0, PT, R11, 0xfe, PT ;  /* 0x000000fe0b00780c */ /* 0x000fda0003f04270 */
[----:B------:R-:W-:Y:S05]  /*4750*/  @P0 BRA `(.L_x_37) ;  /* 0x00000000006c0947 */ /* 0x000fea0003800000 */
[----:B------:R-:W-:-:S13]  /*4760*/  ISETP.GE.AND P0, PT, R11, 0x1, PT ;  /* 0x000000010b00780c */ /* 0x000fda0003f06270 */
[----:B------:R-:W-:Y:S05]  /*4770*/  @P0 BRA `(.L_x_38) ;  /* 0x0000000000980947 */ /* 0x000fea0003800000 */
[----:B------:R-:W-:Y:S02]  /*4780*/  ISETP.GE.AND P0, PT, R11, -0x18, PT ;  /* 0xffffffe80b00780c */ /* 0x000fe40003f06270 */
[----:B------:R-:W-:-:S11]  /*4790*/  LOP3.LUT R6, R6, 0x80000000, RZ, 0xc0, !PT ;  /* 0x8000000006067812 */ /* 0x000fd600078ec0ff */
[----:B------:R-:W-:Y:S05]  /*47a0*/  @!P0 BRA `(.L_x_38) ;  /* 0x00000000008c8947 */ /* 0x000fea0003800000 */
[CCC-:B------:R-:W-:Y:S01]  /*47b0*/  FFMA.RZ R7, R19.reuse, R17.reuse, R12.reuse ;  /* 0x0000001113077223 */ /* 0x1c0fe2000000c00c */
[-CC-:B------:R-:W-:Y:S01]  /*47c0*/  FFMA.RM R10, R19, R17.reuse, R12.reuse ;  /* 0x00000011130a7223 */ /* 0x180fe2000000400c */
[C---:B------:R-:W-:Y:S02]  /*47d0*/  ISETP.NE.AND P2, PT, R11.reuse, RZ, PT ;  /* 0x000000ff0b00720c */ /* 0x040fe40003f45270 */
[----:B------:R-:W-:Y:S02]  /*47e0*/  ISETP.NE.AND P1, PT, R11, RZ, PT ;  /* 0x000000ff0b00720c */ /* 0x000fe40003f25270 */
[----:B------:R-:W-:Y:S01]  /*47f0*/  LOP3.LUT R9, R7, 0x7fffff, RZ, 0xc0, !PT ;  /* 0x007fffff07097812 */ /* 0x000fe200078ec0ff */
[----:B------:R-:W-:Y:S01]  /*4800*/  FFMA.RP R7, R19, R17, R12 ;  /* 0x0000001113077223 */ /* 0x000fe2000000800c */
[----:B------:R-:W-:Y:S02]  /*4810*/  VIADD R12, R11, 0x20 ;  /* 0x000000200b0c7836 */ /* 0x000fe40000000000 */
[----:B------:R-:W-:Y:S01]  /*4820*/  LOP3.LUT R9, R9, 0x800000, RZ, 0xfc, !PT ;  /* 0x0080000009097812 */ /* 0x000fe200078efcff */
[----:B------:R-:W-:Y:S01]  /*4830*/  IMAD.MOV R11, RZ, RZ, -R11 ;  /* 0x000000ffff0b7224 */ /* 0x000fe200078e0a0b */
[----:B------:R-:W-:-:S02]  /*4840*/  FSETP.NEU.FTZ.AND P0, PT, R7, R10, PT ;  /* 0x0000000a0700720b */ /* 0x000fc40003f1d000 */
[----:B------:R-:W-:Y:S02]  /*4850*/  SHF.L.U32 R12, R9, R12, RZ ;  /* 0x0000000c090c7219 */ /* 0x000fe400000006ff */
[----:B------:R-:W-:Y:S02]  /*4860*/  SEL R10, R11, RZ, P2 ;  /* 0x000000ff0b0a7207 */ /* 0x000fe40001000000 */
[----:B------:R-:W-:Y:S02]  /*4870*/  ISETP.NE.AND P1, PT, R12, RZ, P1 ;  /* 0x000000ff0c00720c */ /* 0x000fe40000f25270 */
[----:B------:R-:W-:Y:S02]  /*4880*/  SHF.R.U32.HI R10, RZ, R10, R9 ;  /* 0x0000000aff0a7219 */ /* 0x000fe40000011609 */
[----:B------:R-:W-:Y:S02]  /*4890*/  PLOP3.LUT P0, PT, P0, P1, PT, 0xf8, 0x8f ;  /* 0x00000000008f781c */ /* 0x000fe40000703f70 */
[----:B------:R-:W-:-:S02]  /*48a0*/  SHF.R.U32.HI R12, RZ, 0x1, R10 ;  /* 0x00000001ff0c7819 */ /* 0x000fc4000001160a */
[----:B------:R-:W-:-:S04]  /*48b0*/  SEL R7, RZ, 0x1, !P0 ;  /* 0x00000001ff077807 */ /* 0x000fc80004000000 */
[----:B------:R-:W-:-:S04]  /*48c0*/  LOP3.LUT R7, R7, 0x1, R12, 0xf8, !PT ;  /* 0x0000000107077812 */ /* 0x000fc800078ef80c */
[----:B------:R-:W-:-:S05]  /*48d0*/  LOP3.LUT R7, R7, R10, RZ, 0xc0, !PT ;  /* 0x0000000a07077212 */ /* 0x000fca00078ec0ff */
[----:B------:R-:W-:-:S05]  /*48e0*/  IMAD.IADD R7, R12, 0x1, R7 ;  /* 0x000000010c077824 */ /* 0x000fca00078e0207 */
[----:B------:R-:W-:Y:S01]  /*48f0*/  LOP3.LUT R6, R7, R6, RZ, 0xfc, !PT ;  /* 0x0000000607067212 */ /* 0x000fe200078efcff */
[----:B------:R-:W-:Y:S06]  /*4900*/  BRA `(.L_x_38) ;  /* 0x0000000000347947 */ /* 0x000fec0003800000 */
.L_x_37:
[----:B------:R-:W-:-:S04]  /*4910*/  LOP3.LUT R6, R6, 0x80000000, RZ, 0xc0, !PT ;  /* 0x8000000006067812 */ /* 0x000fc800078ec0ff */
[----:B------:R-:W-:Y:S01]  /*4920*/  LOP3.LUT R6, R6, 0x7f800000, RZ, 0xfc, !PT ;  /* 0x7f80000006067812 */ /* 0x000fe200078efcff */
[----:B------:R-:W-:Y:S06]  /*4930*/  BRA `(.L_x_38) ;  /* 0x0000000000287947 */ /* 0x000fec0003800000 */
.L_x_36:
[----:B------:R-:W-:Y:S01]  /*4940*/  IMAD R6, R10, 0x800000, R6 ;  /* 0x008000000a067824 */ /* 0x000fe200078e0206 */
[----:B------:R-:W-:Y:S06]  /*4950*/  BRA `(.L_x_38) ;  /* 0x0000000000207947 */ /* 0x000fec0003800000 */
.L_x_35:
[----:B------:R-:W-:-:S04]  /*4960*/  LOP3.LUT R6, R11, 0x80000000, R14, 0x48, !PT ;  /* 0x800000000b067812 */ /* 0x000fc800078e480e */
[----:B------:R-:W-:Y:S01]  /*4970*/  LOP3.LUT R6, R6, 0x7f800000, RZ, 0xfc, !PT ;  /* 0x7f80000006067812 */ /* 0x000fe200078efcff */
[----:B------:R-:W-:Y:S06]  /*4980*/  BRA `(.L_x_38) ;  /* 0x0000000000147947 */ /* 0x000fec0003800000 */
.L_x_34:
[----:B------:R-:W-:Y:S01]  /*4990*/  LOP3.LUT R6, R11, 0x80000000, R14, 0x48, !PT ;  /* 0x800000000b067812 */ /* 0x000fe200078e480e */
[----:B------:R-:W-:Y:S06]  /*49a0*/  BRA `(.L_x_38) ;  /* 0x00000000000c7947 */ /* 0x000fec0003800000 */
.L_x_33:
[----:B------:R-:W0:Y:S01]  /*49b0*/  MUFU.RSQ R6, -QNAN ;  /* 0xffc0000000067908 */ /* 0x000e220000001400 */
[----:B------:R-:W-:Y:S05]  /*49c0*/  BRA `(.L_x_38) ;  /* 0x0000000000047947 */ /* 0x000fea0003800000 */
.L_x_32:
[----:B------:R-:W-:-:S07]  /*49d0*/  FADD.FTZ R6, R6, R7 ;  /* 0x0000000706067221 */ /* 0x000fce0000010000 */
.L_x_38:
[----:B------:R-:W-:-:S04]  /*49e0*/  IMAD.MOV.U32 R9, RZ, RZ, 0x0 ;  /* 0x00000000ff097424 */ /* 0x000fc800078e00ff */
[----:B0-----:R-:W-:Y:S05]  /*49f0*/  RET.REL.NODEC R8 `(_Z12simulate_gbmPfS_ffffii) ;  /* 0xffffffb408807950 */ /* 0x001fea0003c3ffff */
.L_x_39:
[----:B------:R-:W-:-:S00]  /*4a00*/  BRA `(.L_x_39) ;  /* 0xfffffffc00fc7947 */ /* 0x000fc0000383ffff */
[----:B------:R-:W-:-:S00]  /*4a10*/  NOP ;  /* 0x0000000000007918 */ /* 0x000fc00000000000 */
        /* <DEDUP_REMOVED lines=14> */
.L_x_40:


//--------------------- .nv.global.init           --------------------------
	.section	.nv.global.init,"aw",@progbits
	.align	4
.nv.global.init:
	.type		mrg32k3aM1SubSeq,@object
	.size		mrg32k3aM1SubSeq,(mrg32k3aM2SubSeq - mrg32k3aM1SubSeq)
mrg32k3aM1SubSeq:
        /*0000*/ 	.byte	0x0b, 0xcc, 0xee, 0x04, 0x73, 0x29, 0x8b, 0x6f, 0xf6, 0x53, 0x03, 0xf6, 0x23, 0xf6, 0xea, 0xda
        /* <DEDUP_REMOVED lines=125> */
	.type		mrg32k3aM2SubSeq,@object
	.size		mrg32k3aM2SubSeq,(mrg32k3aM1 - mrg32k3aM2SubSeq)
mrg32k3aM2SubSeq:
        /* <DEDUP_REMOVED lines=126> */
	.type		mrg32k3aM1,@object
	.size		mrg32k3aM1,(mrg32k3aM1Seq - mrg32k3aM1)
mrg32k3aM1:
        /* <DEDUP_REMOVED lines=144> */
	.type		mrg32k3aM1Seq,@object
	.size		mrg32k3aM1Seq,(mrg32k3aM2 - mrg32k3aM1Seq)
mrg32k3aM1Seq:
        /* <DEDUP_REMOVED lines=144> */
	.type		mrg32k3aM2,@object
	.size		mrg32k3aM2,(mrg32k3aM2Seq - mrg32k3aM2)
mrg32k3aM2:
        /* <DEDUP_REMOVED lines=144> */
	.type		mrg32k3aM2Seq,@object
	.size		mrg32k3aM2Seq,(precalc_xorwow_matrix - mrg32k3aM2Seq)
mrg32k3aM2Seq:
        /* <DEDUP_REMOVED lines=144> */
	.type		precalc_xorwow_matrix,@object
	.size		precalc_xorwow_matrix,(precalc_xorwow_offset_matrix - precalc_xorwow_matrix)
precalc_xorwow_matrix:
        /* <DEDUP_REMOVED lines=6400> */
	.type		precalc_xorwow_offset_matrix,@object
	.size		precalc_xorwow_offset_matrix,(.L_1 - precalc_xorwow_offset_matrix)
precalc_xorwow_offset_matrix:
        /* <DEDUP_REMOVED lines=6400> */
.L_1:


//--------------------- .nv.shared.reserved.0     --------------------------
	.section	.nv.shared.reserved.0,"aw",@nobits
	.weak		__nv_reservedSMEM_offset_0_alias
	.size		__nv_reservedSMEM_offset_0_alias, 0, 64
	.other		__nv_reservedSMEM_offset_0_alias,@"STO_CUDA_RESERVED_SHARED STV_DEFAULT"
__nv_reservedSMEM_offset_0_alias:
	.zero		0
	.zero		64


//--------------------- .nv.constant0._Z12simulate_gbmPfS_ffffii --------------------------
	.section	.nv.constant0._Z12simulate_gbmPfS_ffffii,"a",@progbits
	.sectionflags	@""
	.align	4
.nv.constant0._Z12simulate_gbmPfS_ffffii:
	.zero		936


//--------------------- SYMBOLS --------------------------

	.type		.nv.reservedSmem.offset0,@object
	.size		.nv.reservedSmem.offset0,0x4
